//
// Generated by NVIDIA NVVM Compiler
//
// Compiler Build ID: CL-36424714
// Cuda compilation tools, release 13.0, V13.0.88
// Based on NVVM 20.0.0
//

.version 9.0
.target sm_100
.address_size 64

	// .globl	_Z17matmul_preactv_v1PfS_S_mmmmmm

.visible .entry _Z17matmul_preactv_v1PfS_S_mmmmmm(
	.param .u64 .ptr .align 1 _Z17matmul_preactv_v1PfS_S_mmmmmm_param_0,
	.param .u64 .ptr .align 1 _Z17matmul_preactv_v1PfS_S_mmmmmm_param_1,
	.param .u64 .ptr .align 1 _Z17matmul_preactv_v1PfS_S_mmmmmm_param_2,
	.param .u64 _Z17matmul_preactv_v1PfS_S_mmmmmm_param_3,
	.param .u64 _Z17matmul_preactv_v1PfS_S_mmmmmm_param_4,
	.param .u64 _Z17matmul_preactv_v1PfS_S_mmmmmm_param_5,
	.param .u64 _Z17matmul_preactv_v1PfS_S_mmmmmm_param_6,
	.param .u64 _Z17matmul_preactv_v1PfS_S_mmmmmm_param_7,
	.param .u64 _Z17matmul_preactv_v1PfS_S_mmmmmm_param_8
)
{
	.reg .pred 	%p<14>;
	.reg .b32 	%r<64>;
	.reg .b32 	%f<71>;
	.reg .b64 	%rd<119>;

	ld.param.u64 	%rd23, [_Z17matmul_preactv_v1PfS_S_mmmmmm_param_0];
	ld.param.u64 	%rd24, [_Z17matmul_preactv_v1PfS_S_mmmmmm_param_1];
	ld.param.u64 	%rd20, [_Z17matmul_preactv_v1PfS_S_mmmmmm_param_3];
	ld.param.u64 	%rd21, [_Z17matmul_preactv_v1PfS_S_mmmmmm_param_5];
	ld.param.u64 	%rd22, [_Z17matmul_preactv_v1PfS_S_mmmmmm_param_7];
	ld.param.u64 	%rd25, [_Z17matmul_preactv_v1PfS_S_mmmmmm_param_8];
	cvta.to.global.u64 	%rd1, %rd24;
	cvta.to.global.u64 	%rd2, %rd23;
	mov.u32 	%r26, %ctaid.x;
	mov.u32 	%r27, %ntid.x;
	mov.u32 	%r28, %tid.x;
	mad.lo.s32 	%r1, %r26, %r27, %r28;
	mov.u32 	%r29, %ctaid.y;
	mov.u32 	%r30, %ntid.y;
	mov.u32 	%r31, %tid.y;
	mad.lo.s32 	%r32, %r29, %r30, %r31;
	cvt.s64.s32 	%rd3, %r1;
	setp.le.u64 	%p1, %rd22, %rd3;
	cvt.u64.u32 	%rd4, %r32;
	setp.le.u64 	%p2, %rd25, %rd4;
	or.pred  	%p3, %p1, %p2;
	@%p3 bra 	$L__BB0_14;
	setp.eq.s64 	%p4, %rd20, 0;
	mov.f32 	%f70, 0f00000000;
	@%p4 bra 	$L__BB0_13;
	mul.lo.s64 	%rd5, %rd20, %rd4;
	and.b64  	%rd6, %rd20, 7;
	setp.lt.u64 	%p5, %rd20, 8;
	mov.f32 	%f70, 0f00000000;
	mov.b64 	%rd117, 0;
	@%p5 bra 	$L__BB0_5;
	and.b64  	%rd117, %rd20, -8;
	cvt.u32.u64 	%r34, %rd21;
	add.s32 	%r63, %r1, %r34;
	shl.b32 	%r3, %r34, 3;
	shl.b32 	%r35, %r34, 1;
	add.s32 	%r62, %r1, %r35;
	mad.lo.s32 	%r61, %r34, 3, %r1;
	shl.b32 	%r36, %r34, 2;
	add.s32 	%r60, %r1, %r36;
	mad.lo.s32 	%r59, %r34, 5, %r1;
	mad.lo.s32 	%r58, %r34, 6, %r1;
	mad.lo.s32 	%r57, %r34, 7, %r1;
	shl.b64 	%rd28, %rd5, 32;
	add.s64 	%rd114, %rd28, 30064771072;
	mov.f32 	%f70, 0f00000000;
	mov.u32 	%r56, %r1;
	mov.u64 	%rd115, %rd117;
$L__BB0_4:
	.pragma "nounroll";
	add.s64 	%rd29, %rd114, -30064771072;
	shr.s64 	%rd30, %rd29, 30;
	add.s64 	%rd31, %rd2, %rd30;
	ld.global.f32 	%f17, [%rd31];
	mul.wide.s32 	%rd32, %r56, 4;
	add.s64 	%rd33, %rd1, %rd32;
	ld.global.f32 	%f18, [%rd33];
	fma.rn.f32 	%f19, %f17, %f18, %f70;
	add.s64 	%rd34, %rd114, -25769803776;
	shr.s64 	%rd35, %rd34, 30;
	add.s64 	%rd36, %rd2, %rd35;
	ld.global.f32 	%f20, [%rd36];
	mul.wide.s32 	%rd37, %r63, 4;
	add.s64 	%rd38, %rd1, %rd37;
	ld.global.f32 	%f21, [%rd38];
	fma.rn.f32 	%f22, %f20, %f21, %f19;
	add.s64 	%rd39, %rd114, -21474836480;
	shr.s64 	%rd40, %rd39, 30;
	add.s64 	%rd41, %rd2, %rd40;
	ld.global.f32 	%f23, [%rd41];
	mul.wide.s32 	%rd42, %r62, 4;
	add.s64 	%rd43, %rd1, %rd42;
	ld.global.f32 	%f24, [%rd43];
	fma.rn.f32 	%f25, %f23, %f24, %f22;
	add.s64 	%rd44, %rd114, -17179869184;
	shr.s64 	%rd45, %rd44, 30;
	add.s64 	%rd46, %rd2, %rd45;
	ld.global.f32 	%f26, [%rd46];
	mul.wide.s32 	%rd47, %r61, 4;
	add.s64 	%rd48, %rd1, %rd47;
	ld.global.f32 	%f27, [%rd48];
	fma.rn.f32 	%f28, %f26, %f27, %f25;
	add.s64 	%rd49, %rd114, -12884901888;
	shr.s64 	%rd50, %rd49, 30;
	add.s64 	%rd51, %rd2, %rd50;
	ld.global.f32 	%f29, [%rd51];
	mul.wide.s32 	%rd52, %r60, 4;
	add.s64 	%rd53, %rd1, %rd52;
	ld.global.f32 	%f30, [%rd53];
	fma.rn.f32 	%f31, %f29, %f30, %f28;
	add.s64 	%rd54, %rd114, -8589934592;
	shr.s64 	%rd55, %rd54, 30;
	add.s64 	%rd56, %rd2, %rd55;
	ld.global.f32 	%f32, [%rd56];
	mul.wide.s32 	%rd57, %r59, 4;
	add.s64 	%rd58, %rd1, %rd57;
	ld.global.f32 	%f33, [%rd58];
	fma.rn.f32 	%f34, %f32, %f33, %f31;
	add.s64 	%rd59, %rd114, -4294967296;
	shr.s64 	%rd60, %rd59, 30;
	add.s64 	%rd61, %rd2, %rd60;
	ld.global.f32 	%f35, [%rd61];
	mul.wide.s32 	%rd62, %r58, 4;
	add.s64 	%rd63, %rd1, %rd62;
	ld.global.f32 	%f36, [%rd63];
	fma.rn.f32 	%f37, %f35, %f36, %f34;
	shr.s64 	%rd64, %rd114, 30;
	add.s64 	%rd65, %rd2, %rd64;
	ld.global.f32 	%f38, [%rd65];
	mul.wide.s32 	%rd66, %r57, 4;
	add.s64 	%rd67, %rd1, %rd66;
	ld.global.f32 	%f39, [%rd67];
	fma.rn.f32 	%f70, %f38, %f39, %f37;
	add.s64 	%rd115, %rd115, -8;
	add.s32 	%r63, %r63, %r3;
	add.s32 	%r62, %r62, %r3;
	add.s32 	%r61, %r61, %r3;
	add.s32 	%r60, %r60, %r3;
	add.s32 	%r59, %r59, %r3;
	add.s32 	%r58, %r58, %r3;
	add.s32 	%r57, %r57, %r3;
	add.s32 	%r56, %r56, %r3;
	add.s64 	%rd114, %rd114, 34359738368;
	setp.ne.s64 	%p6, %rd115, 0;
	@%p6 bra 	$L__BB0_4;
$L__BB0_5:
	setp.eq.s64 	%p7, %rd6, 0;
	@%p7 bra 	$L__BB0_13;
	and.b64  	%rd14, %rd20, 3;
	setp.lt.u64 	%p8, %rd6, 4;
	@%p8 bra 	$L__BB0_8;
	add.s64 	%rd68, %rd117, %rd5;
	mul.lo.s64 	%rd69, %rd117, %rd21;
	cvt.u32.u64 	%r37, %rd69;
	add.s32 	%r38, %r1, %r37;
	shl.b64 	%rd70, %rd68, 32;
	shr.s64 	%rd71, %rd70, 30;
	add.s64 	%rd72, %rd2, %rd71;
	ld.global.f32 	%f41, [%rd72];
	mul.wide.s32 	%rd73, %r38, 4;
	add.s64 	%rd74, %rd1, %rd73;
	ld.global.f32 	%f42, [%rd74];
	fma.rn.f32 	%f43, %f41, %f42, %f70;
	add.s64 	%rd75, %rd69, %rd21;
	cvt.u32.u64 	%r39, %rd21;
	add.s32 	%r40, %r37, %r39;
	add.s32 	%r41, %r1, %r40;
	add.s64 	%rd76, %rd70, 4294967296;
	shr.s64 	%rd77, %rd76, 30;
	add.s64 	%rd78, %rd2, %rd77;
	ld.global.f32 	%f44, [%rd78];
	mul.wide.s32 	%rd79, %r41, 4;
	add.s64 	%rd80, %rd1, %rd79;
	ld.global.f32 	%f45, [%rd80];
	fma.rn.f32 	%f46, %f44, %f45, %f43;
	cvt.u32.u64 	%r42, %rd75;
	add.s32 	%r43, %r42, %r39;
	add.s32 	%r44, %r1, %r43;
	add.s64 	%rd81, %rd70, 8589934592;
	shr.s64 	%rd82, %rd81, 30;
	add.s64 	%rd83, %rd2, %rd82;
	ld.global.f32 	%f47, [%rd83];
	mul.wide.s32 	%rd84, %r44, 4;
	add.s64 	%rd85, %rd1, %rd84;
	ld.global.f32 	%f48, [%rd85];
	fma.rn.f32 	%f49, %f47, %f48, %f46;
	add.s32 	%r45, %r43, %r39;
	add.s32 	%r46, %r1, %r45;
	add.s64 	%rd86, %rd70, 12884901888;
	shr.s64 	%rd87, %rd86, 30;
	add.s64 	%rd88, %rd2, %rd87;
	ld.global.f32 	%f50, [%rd88];
	mul.wide.s32 	%rd89, %r46, 4;
	add.s64 	%rd90, %rd1, %rd89;
	ld.global.f32 	%f51, [%rd90];
	fma.rn.f32 	%f70, %f50, %f51, %f49;
	add.s64 	%rd117, %rd117, 4;
$L__BB0_8:
	setp.eq.s64 	%p9, %rd14, 0;
	@%p9 bra 	$L__BB0_13;
	setp.eq.s64 	%p10, %rd14, 1;
	@%p10 bra 	$L__BB0_11;
	add.s64 	%rd91, %rd117, %rd5;
	cvt.u32.u64 	%r47, %rd21;
	cvt.u32.u64 	%r48, %rd117;
	mul.lo.s32 	%r49, %r48, %r47;
	add.s32 	%r50, %r1, %r49;
	shl.b64 	%rd92, %rd91, 32;
	shr.s64 	%rd93, %rd92, 30;
	add.s64 	%rd94, %rd2, %rd93;
	ld.global.f32 	%f53, [%rd94];
	mul.wide.s32 	%rd95, %r50, 4;
	add.s64 	%rd96, %rd1, %rd95;
	ld.global.f32 	%f54, [%rd96];
	fma.rn.f32 	%f55, %f53, %f54, %f70;
	add.s32 	%r51, %r49, %r47;
	add.s32 	%r52, %r1, %r51;
	add.s64 	%rd97, %rd92, 4294967296;
	shr.s64 	%rd98, %rd97, 30;
	add.s64 	%rd99, %rd2, %rd98;
	ld.global.f32 	%f56, [%rd99];
	mul.wide.s32 	%rd100, %r52, 4;
	add.s64 	%rd101, %rd1, %rd100;
	ld.global.f32 	%f57, [%rd101];
	fma.rn.f32 	%f70, %f56, %f57, %f55;
	add.s64 	%rd117, %rd117, 2;
$L__BB0_11:
	and.b64  	%rd102, %rd20, 1;
	setp.eq.b64 	%p11, %rd102, 1;
	not.pred 	%p12, %p11;
	@%p12 bra 	$L__BB0_13;
	add.s64 	%rd103, %rd117, %rd5;
	cvt.u32.u64 	%r53, %rd21;
	cvt.u32.u64 	%r54, %rd117;
	mad.lo.s32 	%r55, %r54, %r53, %r1;
	shl.b64 	%rd104, %rd103, 32;
	shr.s64 	%rd105, %rd104, 30;
	add.s64 	%rd106, %rd2, %rd105;
	ld.global.f32 	%f58, [%rd106];
	mul.wide.s32 	%rd107, %r55, 4;
	add.s64 	%rd108, %rd1, %rd107;
	ld.global.f32 	%f59, [%rd108];
	fma.rn.f32 	%f70, %f58, %f59, %f70;
$L__BB0_13:
	ld.param.u64 	%rd113, [_Z17matmul_preactv_v1PfS_S_mmmmmm_param_2];
	mad.lo.s64 	%rd109, %rd22, %rd4, %rd3;
	cvta.to.global.u64 	%rd110, %rd113;
	shl.b64 	%rd111, %rd109, 2;
	add.s64 	%rd112, %rd110, %rd111;
	ld.global.f32 	%f60, [%rd112];
	add.f32 	%f61, %f70, %f60;
	setp.gt.f32 	%p13, %f61, 0f00000000;
	selp.f32 	%f62, 0f3F800000, 0f00000000, %p13;
	st.global.f32 	[%rd112], %f62;
$L__BB0_14:
	ret;

}
	// .globl	_Z9matmul_v1PfS_S_mmmmmm
.visible .entry _Z9matmul_v1PfS_S_mmmmmm(
	.param .u64 .ptr .align 1 _Z9matmul_v1PfS_S_mmmmmm_param_0,
	.param .u64 .ptr .align 1 _Z9matmul_v1PfS_S_mmmmmm_param_1,
	.param .u64 .ptr .align 1 _Z9matmul_v1PfS_S_mmmmmm_param_2,
	.param .u64 _Z9matmul_v1PfS_S_mmmmmm_param_3,
	.param .u64 _Z9matmul_v1PfS_S_mmmmmm_param_4,
	.param .u64 _Z9matmul_v1PfS_S_mmmmmm_param_5,
	.param .u64 _Z9matmul_v1PfS_S_mmmmmm_param_6,
	.param .u64 _Z9matmul_v1PfS_S_mmmmmm_param_7,
	.param .u64 _Z9matmul_v1PfS_S_mmmmmm_param_8
)
{
	.reg .pred 	%p<13>;
	.reg .b32 	%r<64>;
	.reg .b32 	%f<70>;
	.reg .b64 	%rd<119>;

	ld.param.u64 	%rd23, [_Z9matmul_v1PfS_S_mmmmmm_param_0];
	ld.param.u64 	%rd24, [_Z9matmul_v1PfS_S_mmmmmm_param_1];
	ld.param.u64 	%rd20, [_Z9matmul_v1PfS_S_mmmmmm_param_3];
	ld.param.u64 	%rd21, [_Z9matmul_v1PfS_S_mmmmmm_param_5];
	ld.param.u64 	%rd22, [_Z9matmul_v1PfS_S_mmmmmm_param_7];
	ld.param.u64 	%rd25, [_Z9matmul_v1PfS_S_mmmmmm_param_8];
	cvta.to.global.u64 	%rd1, %rd24;
	cvta.to.global.u64 	%rd2, %rd23;
	mov.u32 	%r26, %ctaid.x;
	mov.u32 	%r27, %ntid.x;
	mov.u32 	%r28, %tid.x;
	mad.lo.s32 	%r1, %r26, %r27, %r28;
	mov.u32 	%r29, %ctaid.y;
	mov.u32 	%r30, %ntid.y;
	mov.u32 	%r31, %tid.y;
	mad.lo.s32 	%r32, %r29, %r30, %r31;
	cvt.s64.s32 	%rd3, %r1;
	setp.le.u64 	%p1, %rd22, %rd3;
	cvt.u64.u32 	%rd4, %r32;
	setp.le.u64 	%p2, %rd25, %rd4;
	or.pred  	%p3, %p1, %p2;
	@%p3 bra 	$L__BB1_14;
	setp.eq.s64 	%p4, %rd20, 0;
	mov.f32 	%f69, 0f00000000;
	@%p4 bra 	$L__BB1_13;
	mul.lo.s64 	%rd5, %rd20, %rd4;
	and.b64  	%rd6, %rd20, 7;
	setp.lt.u64 	%p5, %rd20, 8;
	mov.f32 	%f69, 0f00000000;
	mov.b64 	%rd117, 0;
	@%p5 bra 	$L__BB1_5;
	and.b64  	%rd117, %rd20, -8;
	cvt.u32.u64 	%r34, %rd21;
	add.s32 	%r63, %r1, %r34;
	shl.b32 	%r3, %r34, 3;
	shl.b32 	%r35, %r34, 1;
	add.s32 	%r62, %r1, %r35;
	mad.lo.s32 	%r61, %r34, 3, %r1;
	shl.b32 	%r36, %r34, 2;
	add.s32 	%r60, %r1, %r36;
	mad.lo.s32 	%r59, %r34, 5, %r1;
	mad.lo.s32 	%r58, %r34, 6, %r1;
	mad.lo.s32 	%r57, %r34, 7, %r1;
	shl.b64 	%rd28, %rd5, 32;
	add.s64 	%rd114, %rd28, 30064771072;
	mov.f32 	%f69, 0f00000000;
	mov.u32 	%r56, %r1;
	mov.u64 	%rd115, %rd117;
$L__BB1_4:
	.pragma "nounroll";
	add.s64 	%rd29, %rd114, -30064771072;
	shr.s64 	%rd30, %rd29, 30;
	add.s64 	%rd31, %rd2, %rd30;
	ld.global.f32 	%f17, [%rd31];
	mul.wide.s32 	%rd32, %r56, 4;
	add.s64 	%rd33, %rd1, %rd32;
	ld.global.f32 	%f18, [%rd33];
	fma.rn.f32 	%f19, %f17, %f18, %f69;
	add.s64 	%rd34, %rd114, -25769803776;
	shr.s64 	%rd35, %rd34, 30;
	add.s64 	%rd36, %rd2, %rd35;
	ld.global.f32 	%f20, [%rd36];
	mul.wide.s32 	%rd37, %r63, 4;
	add.s64 	%rd38, %rd1, %rd37;
	ld.global.f32 	%f21, [%rd38];
	fma.rn.f32 	%f22, %f20, %f21, %f19;
	add.s64 	%rd39, %rd114, -21474836480;
	shr.s64 	%rd40, %rd39, 30;
	add.s64 	%rd41, %rd2, %rd40;
	ld.global.f32 	%f23, [%rd41];
	mul.wide.s32 	%rd42, %r62, 4;
	add.s64 	%rd43, %rd1, %rd42;
	ld.global.f32 	%f24, [%rd43];
	fma.rn.f32 	%f25, %f23, %f24, %f22;
	add.s64 	%rd44, %rd114, -17179869184;
	shr.s64 	%rd45, %rd44, 30;
	add.s64 	%rd46, %rd2, %rd45;
	ld.global.f32 	%f26, [%rd46];
	mul.wide.s32 	%rd47, %r61, 4;
	add.s64 	%rd48, %rd1, %rd47;
	ld.global.f32 	%f27, [%rd48];
	fma.rn.f32 	%f28, %f26, %f27, %f25;
	add.s64 	%rd49, %rd114, -12884901888;
	shr.s64 	%rd50, %rd49, 30;
	add.s64 	%rd51, %rd2, %rd50;
	ld.global.f32 	%f29, [%rd51];
	mul.wide.s32 	%rd52, %r60, 4;
	add.s64 	%rd53, %rd1, %rd52;
	ld.global.f32 	%f30, [%rd53];
	fma.rn.f32 	%f31, %f29, %f30, %f28;
	add.s64 	%rd54, %rd114, -8589934592;
	shr.s64 	%rd55, %rd54, 30;
	add.s64 	%rd56, %rd2, %rd55;
	ld.global.f32 	%f32, [%rd56];
	mul.wide.s32 	%rd57, %r59, 4;
	add.s64 	%rd58, %rd1, %rd57;
	ld.global.f32 	%f33, [%rd58];
	fma.rn.f32 	%f34, %f32, %f33, %f31;
	add.s64 	%rd59, %rd114, -4294967296;
	shr.s64 	%rd60, %rd59, 30;
	add.s64 	%rd61, %rd2, %rd60;
	ld.global.f32 	%f35, [%rd61];
	mul.wide.s32 	%rd62, %r58, 4;
	add.s64 	%rd63, %rd1, %rd62;
	ld.global.f32 	%f36, [%rd63];
	fma.rn.f32 	%f37, %f35, %f36, %f34;
	shr.s64 	%rd64, %rd114, 30;
	add.s64 	%rd65, %rd2, %rd64;
	ld.global.f32 	%f38, [%rd65];
	mul.wide.s32 	%rd66, %r57, 4;
	add.s64 	%rd67, %rd1, %rd66;
	ld.global.f32 	%f39, [%rd67];
	fma.rn.f32 	%f69, %f38, %f39, %f37;
	add.s64 	%rd115, %rd115, -8;
	add.s32 	%r63, %r63, %r3;
	add.s32 	%r62, %r62, %r3;
	add.s32 	%r61, %r61, %r3;
	add.s32 	%r60, %r60, %r3;
	add.s32 	%r59, %r59, %r3;
	add.s32 	%r58, %r58, %r3;
	add.s32 	%r57, %r57, %r3;
	add.s32 	%r56, %r56, %r3;
	add.s64 	%rd114, %rd114, 34359738368;
	setp.ne.s64 	%p6, %rd115, 0;
	@%p6 bra 	$L__BB1_4;
$L__BB1_5:
	setp.eq.s64 	%p7, %rd6, 0;
	@%p7 bra 	$L__BB1_13;
	and.b64  	%rd14, %rd20, 3;
	setp.lt.u64 	%p8, %rd6, 4;
	@%p8 bra 	$L__BB1_8;
	add.s64 	%rd68, %rd117, %rd5;
	mul.lo.s64 	%rd69, %rd117, %rd21;
	cvt.u32.u64 	%r37, %rd69;
	add.s32 	%r38, %r1, %r37;
	shl.b64 	%rd70, %rd68, 32;
	shr.s64 	%rd71, %rd70, 30;
	add.s64 	%rd72, %rd2, %rd71;
	ld.global.f32 	%f41, [%rd72];
	mul.wide.s32 	%rd73, %r38, 4;
	add.s64 	%rd74, %rd1, %rd73;
	ld.global.f32 	%f42, [%rd74];
	fma.rn.f32 	%f43, %f41, %f42, %f69;
	add.s64 	%rd75, %rd69, %rd21;
	cvt.u32.u64 	%r39, %rd21;
	add.s32 	%r40, %r37, %r39;
	add.s32 	%r41, %r1, %r40;
	add.s64 	%rd76, %rd70, 4294967296;
	shr.s64 	%rd77, %rd76, 30;
	add.s64 	%rd78, %rd2, %rd77;
	ld.global.f32 	%f44, [%rd78];
	mul.wide.s32 	%rd79, %r41, 4;
	add.s64 	%rd80, %rd1, %rd79;
	ld.global.f32 	%f45, [%rd80];
	fma.rn.f32 	%f46, %f44, %f45, %f43;
	cvt.u32.u64 	%r42, %rd75;
	add.s32 	%r43, %r42, %r39;
	add.s32 	%r44, %r1, %r43;
	add.s64 	%rd81, %rd70, 8589934592;
	shr.s64 	%rd82, %rd81, 30;
	add.s64 	%rd83, %rd2, %rd82;
	ld.global.f32 	%f47, [%rd83];
	mul.wide.s32 	%rd84, %r44, 4;
	add.s64 	%rd85, %rd1, %rd84;
	ld.global.f32 	%f48, [%rd85];
	fma.rn.f32 	%f49, %f47, %f48, %f46;
	add.s32 	%r45, %r43, %r39;
	add.s32 	%r46, %r1, %r45;
	add.s64 	%rd86, %rd70, 12884901888;
	shr.s64 	%rd87, %rd86, 30;
	add.s64 	%rd88, %rd2, %rd87;
	ld.global.f32 	%f50, [%rd88];
	mul.wide.s32 	%rd89, %r46, 4;
	add.s64 	%rd90, %rd1, %rd89;
	ld.global.f32 	%f51, [%rd90];
	fma.rn.f32 	%f69, %f50, %f51, %f49;
	add.s64 	%rd117, %rd117, 4;
$L__BB1_8:
	setp.eq.s64 	%p9, %rd14, 0;
	@%p9 bra 	$L__BB1_13;
	setp.eq.s64 	%p10, %rd14, 1;
	@%p10 bra 	$L__BB1_11;
	add.s64 	%rd91, %rd117, %rd5;
	cvt.u32.u64 	%r47, %rd21;
	cvt.u32.u64 	%r48, %rd117;
	mul.lo.s32 	%r49, %r48, %r47;
	add.s32 	%r50, %r1, %r49;
	shl.b64 	%rd92, %rd91, 32;
	shr.s64 	%rd93, %rd92, 30;
	add.s64 	%rd94, %rd2, %rd93;
	ld.global.f32 	%f53, [%rd94];
	mul.wide.s32 	%rd95, %r50, 4;
	add.s64 	%rd96, %rd1, %rd95;
	ld.global.f32 	%f54, [%rd96];
	fma.rn.f32 	%f55, %f53, %f54, %f69;
	add.s32 	%r51, %r49, %r47;
	add.s32 	%r52, %r1, %r51;
	add.s64 	%rd97, %rd92, 4294967296;
	shr.s64 	%rd98, %rd97, 30;
	add.s64 	%rd99, %rd2, %rd98;
	ld.global.f32 	%f56, [%rd99];
	mul.wide.s32 	%rd100, %r52, 4;
	add.s64 	%rd101, %rd1, %rd100;
	ld.global.f32 	%f57, [%rd101];
	fma.rn.f32 	%f69, %f56, %f57, %f55;
	add.s64 	%rd117, %rd117, 2;
$L__BB1_11:
	and.b64  	%rd102, %rd20, 1;
	setp.eq.b64 	%p11, %rd102, 1;
	not.pred 	%p12, %p11;
	@%p12 bra 	$L__BB1_13;
	add.s64 	%rd103, %rd117, %rd5;
	cvt.u32.u64 	%r53, %rd21;
	cvt.u32.u64 	%r54, %rd117;
	mad.lo.s32 	%r55, %r54, %r53, %r1;
	shl.b64 	%rd104, %rd103, 32;
	shr.s64 	%rd105, %rd104, 30;
	add.s64 	%rd106, %rd2, %rd105;
	ld.global.f32 	%f58, [%rd106];
	mul.wide.s32 	%rd107, %r55, 4;
	add.s64 	%rd108, %rd1, %rd107;
	ld.global.f32 	%f59, [%rd108];
	fma.rn.f32 	%f69, %f58, %f59, %f69;
$L__BB1_13:
	ld.param.u64 	%rd113, [_Z9matmul_v1PfS_S_mmmmmm_param_2];
	mad.lo.s64 	%rd109, %rd22, %rd4, %rd3;
	cvta.to.global.u64 	%rd110, %rd113;
	shl.b64 	%rd111, %rd109, 2;
	add.s64 	%rd112, %rd110, %rd111;
	ld.global.f32 	%f60, [%rd112];
	add.f32 	%f61, %f69, %f60;
	st.global.f32 	[%rd112], %f61;
$L__BB1_14:
	ret;

}
	// .globl	_Z14matmul_v1_ReLUPfS_S_mmmmmm
.visible .entry _Z14matmul_v1_ReLUPfS_S_mmmmmm(
	.param .u64 .ptr .align 1 _Z14matmul_v1_ReLUPfS_S_mmmmmm_param_0,
	.param .u64 .ptr .align 1 _Z14matmul_v1_ReLUPfS_S_mmmmmm_param_1,
	.param .u64 .ptr .align 1 _Z14matmul_v1_ReLUPfS_S_mmmmmm_param_2,
	.param .u64 _Z14matmul_v1_ReLUPfS_S_mmmmmm_param_3,
	.param .u64 _Z14matmul_v1_ReLUPfS_S_mmmmmm_param_4,
	.param .u64 _Z14matmul_v1_ReLUPfS_S_mmmmmm_param_5,
	.param .u64 _Z14matmul_v1_ReLUPfS_S_mmmmmm_param_6,
	.param .u64 _Z14matmul_v1_ReLUPfS_S_mmmmmm_param_7,
	.param .u64 _Z14matmul_v1_ReLUPfS_S_mmmmmm_param_8
)
{
	.reg .pred 	%p<14>;
	.reg .b32 	%r<64>;
	.reg .b32 	%f<71>;
	.reg .b64 	%rd<119>;

	ld.param.u64 	%rd23, [_Z14matmul_v1_ReLUPfS_S_mmmmmm_param_0];
	ld.param.u64 	%rd24, [_Z14matmul_v1_ReLUPfS_S_mmmmmm_param_1];
	ld.param.u64 	%rd20, [_Z14matmul_v1_ReLUPfS_S_mmmmmm_param_3];
	ld.param.u64 	%rd21, [_Z14matmul_v1_ReLUPfS_S_mmmmmm_param_5];
	ld.param.u64 	%rd22, [_Z14matmul_v1_ReLUPfS_S_mmmmmm_param_7];
	ld.param.u64 	%rd25, [_Z14matmul_v1_ReLUPfS_S_mmmmmm_param_8];
	cvta.to.global.u64 	%rd1, %rd24;
	cvta.to.global.u64 	%rd2, %rd23;
	mov.u32 	%r26, %ctaid.x;
	mov.u32 	%r27, %ntid.x;
	mov.u32 	%r28, %tid.x;
	mad.lo.s32 	%r1, %r26, %r27, %r28;
	mov.u32 	%r29, %ctaid.y;
	mov.u32 	%r30, %ntid.y;
	mov.u32 	%r31, %tid.y;
	mad.lo.s32 	%r32, %r29, %r30, %r31;
	cvt.s64.s32 	%rd3, %r1;
	setp.le.u64 	%p1, %rd22, %rd3;
	cvt.u64.u32 	%rd4, %r32;
	setp.le.u64 	%p2, %rd25, %rd4;
	or.pred  	%p3, %p1, %p2;
	@%p3 bra 	$L__BB2_14;
	setp.eq.s64 	%p4, %rd20, 0;
	mov.f32 	%f70, 0f00000000;
	@%p4 bra 	$L__BB2_13;
	mul.lo.s64 	%rd5, %rd20, %rd4;
	and.b64  	%rd6, %rd20, 7;
	setp.lt.u64 	%p5, %rd20, 8;
	mov.f32 	%f70, 0f00000000;
	mov.b64 	%rd117, 0;
	@%p5 bra 	$L__BB2_5;
	and.b64  	%rd117, %rd20, -8;
	cvt.u32.u64 	%r34, %rd21;
	add.s32 	%r63, %r1, %r34;
	shl.b32 	%r3, %r34, 3;
	shl.b32 	%r35, %r34, 1;
	add.s32 	%r62, %r1, %r35;
	mad.lo.s32 	%r61, %r34, 3, %r1;
	shl.b32 	%r36, %r34, 2;
	add.s32 	%r60, %r1, %r36;
	mad.lo.s32 	%r59, %r34, 5, %r1;
	mad.lo.s32 	%r58, %r34, 6, %r1;
	mad.lo.s32 	%r57, %r34, 7, %r1;
	shl.b64 	%rd28, %rd5, 32;
	add.s64 	%rd114, %rd28, 30064771072;
	mov.f32 	%f70, 0f00000000;
	mov.u32 	%r56, %r1;
	mov.u64 	%rd115, %rd117;
$L__BB2_4:
	.pragma "nounroll";
	add.s64 	%rd29, %rd114, -30064771072;
	shr.s64 	%rd30, %rd29, 30;
	add.s64 	%rd31, %rd2, %rd30;
	ld.global.f32 	%f17, [%rd31];
	mul.wide.s32 	%rd32, %r56, 4;
	add.s64 	%rd33, %rd1, %rd32;
	ld.global.f32 	%f18, [%rd33];
	fma.rn.f32 	%f19, %f17, %f18, %f70;
	add.s64 	%rd34, %rd114, -25769803776;
	shr.s64 	%rd35, %rd34, 30;
	add.s64 	%rd36, %rd2, %rd35;
	ld.global.f32 	%f20, [%rd36];
	mul.wide.s32 	%rd37, %r63, 4;
	add.s64 	%rd38, %rd1, %rd37;
	ld.global.f32 	%f21, [%rd38];
	fma.rn.f32 	%f22, %f20, %f21, %f19;
	add.s64 	%rd39, %rd114, -21474836480;
	shr.s64 	%rd40, %rd39, 30;
	add.s64 	%rd41, %rd2, %rd40;
	ld.global.f32 	%f23, [%rd41];
	mul.wide.s32 	%rd42, %r62, 4;
	add.s64 	%rd43, %rd1, %rd42;
	ld.global.f32 	%f24, [%rd43];
	fma.rn.f32 	%f25, %f23, %f24, %f22;
	add.s64 	%rd44, %rd114, -17179869184;
	shr.s64 	%rd45, %rd44, 30;
	add.s64 	%rd46, %rd2, %rd45;
	ld.global.f32 	%f26, [%rd46];
	mul.wide.s32 	%rd47, %r61, 4;
	add.s64 	%rd48, %rd1, %rd47;
	ld.global.f32 	%f27, [%rd48];
	fma.rn.f32 	%f28, %f26, %f27, %f25;
	add.s64 	%rd49, %rd114, -12884901888;
	shr.s64 	%rd50, %rd49, 30;
	add.s64 	%rd51, %rd2, %rd50;
	ld.global.f32 	%f29, [%rd51];
	mul.wide.s32 	%rd52, %r60, 4;
	add.s64 	%rd53, %rd1, %rd52;
	ld.global.f32 	%f30, [%rd53];
	fma.rn.f32 	%f31, %f29, %f30, %f28;
	add.s64 	%rd54, %rd114, -8589934592;
	shr.s64 	%rd55, %rd54, 30;
	add.s64 	%rd56, %rd2, %rd55;
	ld.global.f32 	%f32, [%rd56];
	mul.wide.s32 	%rd57, %r59, 4;
	add.s64 	%rd58, %rd1, %rd57;
	ld.global.f32 	%f33, [%rd58];
	fma.rn.f32 	%f34, %f32, %f33, %f31;
	add.s64 	%rd59, %rd114, -4294967296;
	shr.s64 	%rd60, %rd59, 30;
	add.s64 	%rd61, %rd2, %rd60;
	ld.global.f32 	%f35, [%rd61];
	mul.wide.s32 	%rd62, %r58, 4;
	add.s64 	%rd63, %rd1, %rd62;
	ld.global.f32 	%f36, [%rd63];
	fma.rn.f32 	%f37, %f35, %f36, %f34;
	shr.s64 	%rd64, %rd114, 30;
	add.s64 	%rd65, %rd2, %rd64;
	ld.global.f32 	%f38, [%rd65];
	mul.wide.s32 	%rd66, %r57, 4;
	add.s64 	%rd67, %rd1, %rd66;
	ld.global.f32 	%f39, [%rd67];
	fma.rn.f32 	%f70, %f38, %f39, %f37;
	add.s64 	%rd115, %rd115, -8;
	add.s32 	%r63, %r63, %r3;
	add.s32 	%r62, %r62, %r3;
	add.s32 	%r61, %r61, %r3;
	add.s32 	%r60, %r60, %r3;
	add.s32 	%r59, %r59, %r3;
	add.s32 	%r58, %r58, %r3;
	add.s32 	%r57, %r57, %r3;
	add.s32 	%r56, %r56, %r3;
	add.s64 	%rd114, %rd114, 34359738368;
	setp.ne.s64 	%p6, %rd115, 0;
	@%p6 bra 	$L__BB2_4;
$L__BB2_5:
	setp.eq.s64 	%p7, %rd6, 0;
	@%p7 bra 	$L__BB2_13;
	and.b64  	%rd14, %rd20, 3;
	setp.lt.u64 	%p8, %rd6, 4;
	@%p8 bra 	$L__BB2_8;
	add.s64 	%rd68, %rd117, %rd5;
	mul.lo.s64 	%rd69, %rd117, %rd21;
	cvt.u32.u64 	%r37, %rd69;
	add.s32 	%r38, %r1, %r37;
	shl.b64 	%rd70, %rd68, 32;
	shr.s64 	%rd71, %rd70, 30;
	add.s64 	%rd72, %rd2, %rd71;
	ld.global.f32 	%f41, [%rd72];
	mul.wide.s32 	%rd73, %r38, 4;
	add.s64 	%rd74, %rd1, %rd73;
	ld.global.f32 	%f42, [%rd74];
	fma.rn.f32 	%f43, %f41, %f42, %f70;
	add.s64 	%rd75, %rd69, %rd21;
	cvt.u32.u64 	%r39, %rd21;
	add.s32 	%r40, %r37, %r39;
	add.s32 	%r41, %r1, %r40;
	add.s64 	%rd76, %rd70, 4294967296;
	shr.s64 	%rd77, %rd76, 30;
	add.s64 	%rd78, %rd2, %rd77;
	ld.global.f32 	%f44, [%rd78];
	mul.wide.s32 	%rd79, %r41, 4;
	add.s64 	%rd80, %rd1, %rd79;
	ld.global.f32 	%f45, [%rd80];
	fma.rn.f32 	%f46, %f44, %f45, %f43;
	cvt.u32.u64 	%r42, %rd75;
	add.s32 	%r43, %r42, %r39;
	add.s32 	%r44, %r1, %r43;
	add.s64 	%rd81, %rd70, 8589934592;
	shr.s64 	%rd82, %rd81, 30;
	add.s64 	%rd83, %rd2, %rd82;
	ld.global.f32 	%f47, [%rd83];
	mul.wide.s32 	%rd84, %r44, 4;
	add.s64 	%rd85, %rd1, %rd84;
	ld.global.f32 	%f48, [%rd85];
	fma.rn.f32 	%f49, %f47, %f48, %f46;
	add.s32 	%r45, %r43, %r39;
	add.s32 	%r46, %r1, %r45;
	add.s64 	%rd86, %rd70, 12884901888;
	shr.s64 	%rd87, %rd86, 30;
	add.s64 	%rd88, %rd2, %rd87;
	ld.global.f32 	%f50, [%rd88];
	mul.wide.s32 	%rd89, %r46, 4;
	add.s64 	%rd90, %rd1, %rd89;
	ld.global.f32 	%f51, [%rd90];
	fma.rn.f32 	%f70, %f50, %f51, %f49;
	add.s64 	%rd117, %rd117, 4;
$L__BB2_8:
	setp.eq.s64 	%p9, %rd14, 0;
	@%p9 bra 	$L__BB2_13;
	setp.eq.s64 	%p10, %rd14, 1;
	@%p10 bra 	$L__BB2_11;
	add.s64 	%rd91, %rd117, %rd5;
	cvt.u32.u64 	%r47, %rd21;
	cvt.u32.u64 	%r48, %rd117;
	mul.lo.s32 	%r49, %r48, %r47;
	add.s32 	%r50, %r1, %r49;
	shl.b64 	%rd92, %rd91, 32;
	shr.s64 	%rd93, %rd92, 30;
	add.s64 	%rd94, %rd2, %rd93;
	ld.global.f32 	%f53, [%rd94];
	mul.wide.s32 	%rd95, %r50, 4;
	add.s64 	%rd96, %rd1, %rd95;
	ld.global.f32 	%f54, [%rd96];
	fma.rn.f32 	%f55, %f53, %f54, %f70;
	add.s32 	%r51, %r49, %r47;
	add.s32 	%r52, %r1, %r51;
	add.s64 	%rd97, %rd92, 4294967296;
	shr.s64 	%rd98, %rd97, 30;
	add.s64 	%rd99, %rd2, %rd98;
	ld.global.f32 	%f56, [%rd99];
	mul.wide.s32 	%rd100, %r52, 4;
	add.s64 	%rd101, %rd1, %rd100;
	ld.global.f32 	%f57, [%rd101];
	fma.rn.f32 	%f70, %f56, %f57, %f55;
	add.s64 	%rd117, %rd117, 2;
$L__BB2_11:
	and.b64  	%rd102, %rd20, 1;
	setp.eq.b64 	%p11, %rd102, 1;
	not.pred 	%p12, %p11;
	@%p12 bra 	$L__BB2_13;
	add.s64 	%rd103, %rd117, %rd5;
	cvt.u32.u64 	%r53, %rd21;
	cvt.u32.u64 	%r54, %rd117;
	mad.lo.s32 	%r55, %r54, %r53, %r1;
	shl.b64 	%rd104, %rd103, 32;
	shr.s64 	%rd105, %rd104, 30;
	add.s64 	%rd106, %rd2, %rd105;
	ld.global.f32 	%f58, [%rd106];
	mul.wide.s32 	%rd107, %r55, 4;
	add.s64 	%rd108, %rd1, %rd107;
	ld.global.f32 	%f59, [%rd108];
	fma.rn.f32 	%f70, %f58, %f59, %f70;
$L__BB2_13:
	ld.param.u64 	%rd113, [_Z14matmul_v1_ReLUPfS_S_mmmmmm_param_2];
	mad.lo.s64 	%rd109, %rd22, %rd4, %rd3;
	cvta.to.global.u64 	%rd110, %rd113;
	shl.b64 	%rd111, %rd109, 2;
	add.s64 	%rd112, %rd110, %rd111;
	ld.global.f32 	%f60, [%rd112];
	add.f32 	%f61, %f70, %f60;
	setp.ge.f32 	%p13, %f61, 0f00000000;
	selp.f32 	%f62, %f61, 0f00000000, %p13;
	st.global.f32 	[%rd112], %f62;
$L__BB2_14:
	ret;

}
	// .globl	_Z17matmul_v1_SigmoidPfS_S_mmmmmm
.visible .entry _Z17matmul_v1_SigmoidPfS_S_mmmmmm(
	.param .u64 .ptr .align 1 _Z17matmul_v1_SigmoidPfS_S_mmmmmm_param_0,
	.param .u64 .ptr .align 1 _Z17matmul_v1_SigmoidPfS_S_mmmmmm_param_1,
	.param .u64 .ptr .align 1 _Z17matmul_v1_SigmoidPfS_S_mmmmmm_param_2,
	.param .u64 _Z17matmul_v1_SigmoidPfS_S_mmmmmm_param_3,
	.param .u64 _Z17matmul_v1_SigmoidPfS_S_mmmmmm_param_4,
	.param .u64 _Z17matmul_v1_SigmoidPfS_S_mmmmmm_param_5,
	.param .u64 _Z17matmul_v1_SigmoidPfS_S_mmmmmm_param_6,
	.param .u64 _Z17matmul_v1_SigmoidPfS_S_mmmmmm_param_7,
	.param .u64 _Z17matmul_v1_SigmoidPfS_S_mmmmmm_param_8
)
{
	.reg .pred 	%p<13>;
	.reg .b32 	%r<66>;
	.reg .b32 	%f<82>;
	.reg .b64 	%rd<120>;
	.reg .b64 	%fd<6>;

	ld.param.u64 	%rd23, [_Z17matmul_v1_SigmoidPfS_S_mmmmmm_param_0];
	ld.param.u64 	%rd24, [_Z17matmul_v1_SigmoidPfS_S_mmmmmm_param_1];
	ld.param.u64 	%rd20, [_Z17matmul_v1_SigmoidPfS_S_mmmmmm_param_3];
	ld.param.u64 	%rd21, [_Z17matmul_v1_SigmoidPfS_S_mmmmmm_param_5];
	ld.param.u64 	%rd22, [_Z17matmul_v1_SigmoidPfS_S_mmmmmm_param_7];
	ld.param.u64 	%rd25, [_Z17matmul_v1_SigmoidPfS_S_mmmmmm_param_8];
	cvta.to.global.u64 	%rd1, %rd24;
	cvta.to.global.u64 	%rd2, %rd23;
	mov.u32 	%r26, %ctaid.x;
	mov.u32 	%r27, %ntid.x;
	mov.u32 	%r28, %tid.x;
	mad.lo.s32 	%r29, %r26, %r27, %r28;
	mov.u32 	%r30, %ctaid.y;
	mov.u32 	%r31, %ntid.y;
	mov.u32 	%r32, %tid.y;
	mad.lo.s32 	%r33, %r30, %r31, %r32;
	cvt.s64.s32 	%rd3, %r29;
	setp.le.u64 	%p1, %rd22, %rd3;
	cvt.u64.u32 	%rd4, %r33;
	setp.le.u64 	%p2, %rd25, %rd4;
	or.pred  	%p3, %p1, %p2;
	@%p3 bra 	$L__BB3_14;
	setp.eq.s64 	%p4, %rd20, 0;
	mov.f32 	%f81, 0f00000000;
	@%p4 bra 	$L__BB3_13;
	and.b64  	%rd28, %rd3, 4294967295;
	mul.lo.s64 	%rd5, %rd20, %rd28;
	and.b64  	%rd6, %rd20, 7;
	setp.lt.u64 	%p5, %rd20, 8;
	mov.f32 	%f81, 0f00000000;
	mov.b64 	%rd118, 0;
	@%p5 bra 	$L__BB3_5;
	and.b64  	%rd118, %rd20, -8;
	cvt.u32.u64 	%r34, %rd21;
	add.s32 	%r65, %r33, %r34;
	shl.b32 	%r3, %r34, 3;
	shl.b32 	%r35, %r34, 1;
	add.s32 	%r64, %r33, %r35;
	mad.lo.s32 	%r63, %r34, 3, %r33;
	shl.b32 	%r36, %r34, 2;
	add.s32 	%r62, %r33, %r36;
	mad.lo.s32 	%r61, %r34, 5, %r33;
	mad.lo.s32 	%r60, %r34, 6, %r33;
	mad.lo.s32 	%r59, %r34, 7, %r33;
	shl.b64 	%rd29, %rd5, 32;
	add.s64 	%rd115, %rd29, 30064771072;
	mov.f32 	%f81, 0f00000000;
	mov.u32 	%r58, %r33;
	mov.u64 	%rd116, %rd118;
$L__BB3_4:
	.pragma "nounroll";
	add.s64 	%rd30, %rd115, -30064771072;
	shr.s64 	%rd31, %rd30, 30;
	add.s64 	%rd32, %rd2, %rd31;
	ld.global.f32 	%f17, [%rd32];
	mul.wide.s32 	%rd33, %r58, 4;
	add.s64 	%rd34, %rd1, %rd33;
	ld.global.f32 	%f18, [%rd34];
	fma.rn.f32 	%f19, %f17, %f18, %f81;
	add.s64 	%rd35, %rd115, -25769803776;
	shr.s64 	%rd36, %rd35, 30;
	add.s64 	%rd37, %rd2, %rd36;
	ld.global.f32 	%f20, [%rd37];
	mul.wide.s32 	%rd38, %r65, 4;
	add.s64 	%rd39, %rd1, %rd38;
	ld.global.f32 	%f21, [%rd39];
	fma.rn.f32 	%f22, %f20, %f21, %f19;
	add.s64 	%rd40, %rd115, -21474836480;
	shr.s64 	%rd41, %rd40, 30;
	add.s64 	%rd42, %rd2, %rd41;
	ld.global.f32 	%f23, [%rd42];
	mul.wide.s32 	%rd43, %r64, 4;
	add.s64 	%rd44, %rd1, %rd43;
	ld.global.f32 	%f24, [%rd44];
	fma.rn.f32 	%f25, %f23, %f24, %f22;
	add.s64 	%rd45, %rd115, -17179869184;
	shr.s64 	%rd46, %rd45, 30;
	add.s64 	%rd47, %rd2, %rd46;
	ld.global.f32 	%f26, [%rd47];
	mul.wide.s32 	%rd48, %r63, 4;
	add.s64 	%rd49, %rd1, %rd48;
	ld.global.f32 	%f27, [%rd49];
	fma.rn.f32 	%f28, %f26, %f27, %f25;
	add.s64 	%rd50, %rd115, -12884901888;
	shr.s64 	%rd51, %rd50, 30;
	add.s64 	%rd52, %rd2, %rd51;
	ld.global.f32 	%f29, [%rd52];
	mul.wide.s32 	%rd53, %r62, 4;
	add.s64 	%rd54, %rd1, %rd53;
	ld.global.f32 	%f30, [%rd54];
	fma.rn.f32 	%f31, %f29, %f30, %f28;
	add.s64 	%rd55, %rd115, -8589934592;
	shr.s64 	%rd56, %rd55, 30;
	add.s64 	%rd57, %rd2, %rd56;
	ld.global.f32 	%f32, [%rd57];
	mul.wide.s32 	%rd58, %r61, 4;
	add.s64 	%rd59, %rd1, %rd58;
	ld.global.f32 	%f33, [%rd59];
	fma.rn.f32 	%f34, %f32, %f33, %f31;
	add.s64 	%rd60, %rd115, -4294967296;
	shr.s64 	%rd61, %rd60, 30;
	add.s64 	%rd62, %rd2, %rd61;
	ld.global.f32 	%f35, [%rd62];
	mul.wide.s32 	%rd63, %r60, 4;
	add.s64 	%rd64, %rd1, %rd63;
	ld.global.f32 	%f36, [%rd64];
	fma.rn.f32 	%f37, %f35, %f36, %f34;
	shr.s64 	%rd65, %rd115, 30;
	add.s64 	%rd66, %rd2, %rd65;
	ld.global.f32 	%f38, [%rd66];
	mul.wide.s32 	%rd67, %r59, 4;
	add.s64 	%rd68, %rd1, %rd67;
	ld.global.f32 	%f39, [%rd68];
	fma.rn.f32 	%f81, %f38, %f39, %f37;
	add.s64 	%rd116, %rd116, -8;
	add.s32 	%r65, %r65, %r3;
	add.s32 	%r64, %r64, %r3;
	add.s32 	%r63, %r63, %r3;
	add.s32 	%r62, %r62, %r3;
	add.s32 	%r61, %r61, %r3;
	add.s32 	%r60, %r60, %r3;
	add.s32 	%r59, %r59, %r3;
	add.s32 	%r58, %r58, %r3;
	add.s64 	%rd115, %rd115, 34359738368;
	setp.ne.s64 	%p6, %rd116, 0;
	@%p6 bra 	$L__BB3_4;
$L__BB3_5:
	setp.eq.s64 	%p7, %rd6, 0;
	@%p7 bra 	$L__BB3_13;
	and.b64  	%rd14, %rd20, 3;
	setp.lt.u64 	%p8, %rd6, 4;
	@%p8 bra 	$L__BB3_8;
	add.s64 	%rd69, %rd118, %rd5;
	mul.lo.s64 	%rd70, %rd118, %rd21;
	cvt.u32.u64 	%r37, %rd70;
	add.s32 	%r38, %r33, %r37;
	shl.b64 	%rd71, %rd69, 32;
	shr.s64 	%rd72, %rd71, 30;
	add.s64 	%rd73, %rd2, %rd72;
	ld.global.f32 	%f41, [%rd73];
	mul.wide.s32 	%rd74, %r38, 4;
	add.s64 	%rd75, %rd1, %rd74;
	ld.global.f32 	%f42, [%rd75];
	fma.rn.f32 	%f43, %f41, %f42, %f81;
	add.s64 	%rd76, %rd70, %rd21;
	cvt.u32.u64 	%r39, %rd21;
	add.s32 	%r40, %r37, %r39;
	add.s32 	%r41, %r33, %r40;
	add.s64 	%rd77, %rd71, 4294967296;
	shr.s64 	%rd78, %rd77, 30;
	add.s64 	%rd79, %rd2, %rd78;
	ld.global.f32 	%f44, [%rd79];
	mul.wide.s32 	%rd80, %r41, 4;
	add.s64 	%rd81, %rd1, %rd80;
	ld.global.f32 	%f45, [%rd81];
	fma.rn.f32 	%f46, %f44, %f45, %f43;
	cvt.u32.u64 	%r42, %rd76;
	add.s32 	%r43, %r42, %r39;
	add.s32 	%r44, %r33, %r43;
	add.s64 	%rd82, %rd71, 8589934592;
	shr.s64 	%rd83, %rd82, 30;
	add.s64 	%rd84, %rd2, %rd83;
	ld.global.f32 	%f47, [%rd84];
	mul.wide.s32 	%rd85, %r44, 4;
	add.s64 	%rd86, %rd1, %rd85;
	ld.global.f32 	%f48, [%rd86];
	fma.rn.f32 	%f49, %f47, %f48, %f46;
	add.s32 	%r45, %r43, %r39;
	add.s32 	%r46, %r33, %r45;
	add.s64 	%rd87, %rd71, 12884901888;
	shr.s64 	%rd88, %rd87, 30;
	add.s64 	%rd89, %rd2, %rd88;
	ld.global.f32 	%f50, [%rd89];
	mul.wide.s32 	%rd90, %r46, 4;
	add.s64 	%rd91, %rd1, %rd90;
	ld.global.f32 	%f51, [%rd91];
	fma.rn.f32 	%f81, %f50, %f51, %f49;
	add.s64 	%rd118, %rd118, 4;
$L__BB3_8:
	setp.eq.s64 	%p9, %rd14, 0;
	@%p9 bra 	$L__BB3_13;
	setp.eq.s64 	%p10, %rd14, 1;
	@%p10 bra 	$L__BB3_11;
	add.s64 	%rd92, %rd118, %rd5;
	cvt.u32.u64 	%r47, %rd21;
	cvt.u32.u64 	%r48, %rd118;
	mul.lo.s32 	%r49, %r48, %r47;
	add.s32 	%r50, %r33, %r49;
	shl.b64 	%rd93, %rd92, 32;
	shr.s64 	%rd94, %rd93, 30;
	add.s64 	%rd95, %rd2, %rd94;
	ld.global.f32 	%f53, [%rd95];
	mul.wide.s32 	%rd96, %r50, 4;
	add.s64 	%rd97, %rd1, %rd96;
	ld.global.f32 	%f54, [%rd97];
	fma.rn.f32 	%f55, %f53, %f54, %f81;
	add.s32 	%r51, %r49, %r47;
	add.s32 	%r52, %r33, %r51;
	add.s64 	%rd98, %rd93, 4294967296;
	shr.s64 	%rd99, %rd98, 30;
	add.s64 	%rd100, %rd2, %rd99;
	ld.global.f32 	%f56, [%rd100];
	mul.wide.s32 	%rd101, %r52, 4;
	add.s64 	%rd102, %rd1, %rd101;
	ld.global.f32 	%f57, [%rd102];
	fma.rn.f32 	%f81, %f56, %f57, %f55;
	add.s64 	%rd118, %rd118, 2;
$L__BB3_11:
	and.b64  	%rd103, %rd20, 1;
	setp.eq.b64 	%p11, %rd103, 1;
	not.pred 	%p12, %p11;
	@%p12 bra 	$L__BB3_13;
	add.s64 	%rd104, %rd118, %rd5;
	cvt.u32.u64 	%r53, %rd21;
	cvt.u32.u64 	%r54, %rd118;
	mad.lo.s32 	%r55, %r54, %r53, %r33;
	shl.b64 	%rd105, %rd104, 32;
	shr.s64 	%rd106, %rd105, 30;
	add.s64 	%rd107, %rd2, %rd106;
	ld.global.f32 	%f58, [%rd107];
	mul.wide.s32 	%rd108, %r55, 4;
	add.s64 	%rd109, %rd1, %rd108;
	ld.global.f32 	%f59, [%rd109];
	fma.rn.f32 	%f81, %f58, %f59, %f81;
$L__BB3_13:
	ld.param.u64 	%rd114, [_Z17matmul_v1_SigmoidPfS_S_mmmmmm_param_2];
	fma.rn.f32 	%f60, %f81, 0fBBBB989D, 0f3F000000;
	cvt.sat.f32.f32 	%f61, %f60;
	mov.f32 	%f62, 0f4B400001;
	mov.f32 	%f63, 0f437C0000;
	fma.rm.f32 	%f64, %f61, %f63, %f62;
	add.f32 	%f65, %f64, 0fCB40007F;
	neg.f32 	%f66, %f65;
	fma.rn.f32 	%f67, %f81, 0fBFB8AA3B, %f66;
	fma.rn.f32 	%f68, %f81, 0fB2A57060, %f67;
	mov.b32 	%r56, %f64;
	shl.b32 	%r57, %r56, 23;
	mov.b32 	%f69, %r57;
	ex2.approx.ftz.f32 	%f70, %f68;
	mul.f32 	%f71, %f70, %f69;
	cvt.f64.f32 	%fd1, %f71;
	add.f64 	%fd2, %fd1, 0d3FF0000000000000;
	rcp.rn.f64 	%fd3, %fd2;
	mad.lo.s64 	%rd110, %rd22, %rd3, %rd4;
	cvta.to.global.u64 	%rd111, %rd114;
	shl.b64 	%rd112, %rd110, 2;
	add.s64 	%rd113, %rd111, %rd112;
	ld.global.f32 	%f72, [%rd113];
	cvt.f64.f32 	%fd4, %f72;
	add.f64 	%fd5, %fd3, %fd4;
	cvt.rn.f32.f64 	%f73, %fd5;
	st.global.f32 	[%rd113], %f73;
$L__BB3_14:
	ret;

}
	// .globl	_Z17matmul_v1_DerReLUPfS_S_mmmmmm
.visible .entry _Z17matmul_v1_DerReLUPfS_S_mmmmmm(
	.param .u64 .ptr .align 1 _Z17matmul_v1_DerReLUPfS_S_mmmmmm_param_0,
	.param .u64 .ptr .align 1 _Z17matmul_v1_DerReLUPfS_S_mmmmmm_param_1,
	.param .u64 .ptr .align 1 _Z17matmul_v1_DerReLUPfS_S_mmmmmm_param_2,
	.param .u64 _Z17matmul_v1_DerReLUPfS_S_mmmmmm_param_3,
	.param .u64 _Z17matmul_v1_DerReLUPfS_S_mmmmmm_param_4,
	.param .u64 _Z17matmul_v1_DerReLUPfS_S_mmmmmm_param_5,
	.param .u64 _Z17matmul_v1_DerReLUPfS_S_mmmmmm_param_6,
	.param .u64 _Z17matmul_v1_DerReLUPfS_S_mmmmmm_param_7,
	.param .u64 _Z17matmul_v1_DerReLUPfS_S_mmmmmm_param_8
)
{
	.reg .pred 	%p<14>;
	.reg .b32 	%r<64>;
	.reg .b32 	%f<73>;
	.reg .b64 	%rd<120>;

	ld.param.u64 	%rd23, [_Z17matmul_v1_DerReLUPfS_S_mmmmmm_param_0];
	ld.param.u64 	%rd24, [_Z17matmul_v1_DerReLUPfS_S_mmmmmm_param_1];
	ld.param.u64 	%rd20, [_Z17matmul_v1_DerReLUPfS_S_mmmmmm_param_3];
	ld.param.u64 	%rd21, [_Z17matmul_v1_DerReLUPfS_S_mmmmmm_param_5];
	ld.param.u64 	%rd22, [_Z17matmul_v1_DerReLUPfS_S_mmmmmm_param_7];
	ld.param.u64 	%rd25, [_Z17matmul_v1_DerReLUPfS_S_mmmmmm_param_8];
	cvta.to.global.u64 	%rd1, %rd24;
	cvta.to.global.u64 	%rd2, %rd23;
	mov.u32 	%r26, %ctaid.x;
	mov.u32 	%r27, %ntid.x;
	mov.u32 	%r28, %tid.x;
	mad.lo.s32 	%r29, %r26, %r27, %r28;
	mov.u32 	%r30, %ctaid.y;
	mov.u32 	%r31, %ntid.y;
	mov.u32 	%r32, %tid.y;
	mad.lo.s32 	%r33, %r30, %r31, %r32;
	cvt.s64.s32 	%rd3, %r29;
	setp.le.u64 	%p1, %rd22, %rd3;
	cvt.u64.u32 	%rd4, %r33;
	setp.le.u64 	%p2, %rd25, %rd4;
	or.pred  	%p3, %p1, %p2;
	@%p3 bra 	$L__BB4_15;
	setp.eq.s64 	%p4, %rd20, 0;
	mov.f32 	%f72, 0f00000000;
	@%p4 bra 	$L__BB4_14;
	and.b64  	%rd28, %rd3, 4294967295;
	mul.lo.s64 	%rd5, %rd20, %rd28;
	and.b64  	%rd6, %rd20, 7;
	setp.lt.u64 	%p5, %rd20, 8;
	mov.f32 	%f71, 0f00000000;
	mov.b64 	%rd118, 0;
	@%p5 bra 	$L__BB4_5;
	and.b64  	%rd118, %rd20, -8;
	cvt.u32.u64 	%r34, %rd21;
	add.s32 	%r63, %r33, %r34;
	shl.b32 	%r3, %r34, 3;
	shl.b32 	%r35, %r34, 1;
	add.s32 	%r62, %r33, %r35;
	mad.lo.s32 	%r61, %r34, 3, %r33;
	shl.b32 	%r36, %r34, 2;
	add.s32 	%r60, %r33, %r36;
	mad.lo.s32 	%r59, %r34, 5, %r33;
	mad.lo.s32 	%r58, %r34, 6, %r33;
	mad.lo.s32 	%r57, %r34, 7, %r33;
	shl.b64 	%rd29, %rd5, 32;
	add.s64 	%rd115, %rd29, 30064771072;
	mov.f32 	%f71, 0f00000000;
	mov.u32 	%r56, %r33;
	mov.u64 	%rd116, %rd118;
$L__BB4_4:
	.pragma "nounroll";
	add.s64 	%rd30, %rd115, -30064771072;
	shr.s64 	%rd31, %rd30, 30;
	add.s64 	%rd32, %rd2, %rd31;
	ld.global.f32 	%f19, [%rd32];
	mul.wide.s32 	%rd33, %r56, 4;
	add.s64 	%rd34, %rd1, %rd33;
	ld.global.f32 	%f20, [%rd34];
	fma.rn.f32 	%f21, %f19, %f20, %f71;
	add.s64 	%rd35, %rd115, -25769803776;
	shr.s64 	%rd36, %rd35, 30;
	add.s64 	%rd37, %rd2, %rd36;
	ld.global.f32 	%f22, [%rd37];
	mul.wide.s32 	%rd38, %r63, 4;
	add.s64 	%rd39, %rd1, %rd38;
	ld.global.f32 	%f23, [%rd39];
	fma.rn.f32 	%f24, %f22, %f23, %f21;
	add.s64 	%rd40, %rd115, -21474836480;
	shr.s64 	%rd41, %rd40, 30;
	add.s64 	%rd42, %rd2, %rd41;
	ld.global.f32 	%f25, [%rd42];
	mul.wide.s32 	%rd43, %r62, 4;
	add.s64 	%rd44, %rd1, %rd43;
	ld.global.f32 	%f26, [%rd44];
	fma.rn.f32 	%f27, %f25, %f26, %f24;
	add.s64 	%rd45, %rd115, -17179869184;
	shr.s64 	%rd46, %rd45, 30;
	add.s64 	%rd47, %rd2, %rd46;
	ld.global.f32 	%f28, [%rd47];
	mul.wide.s32 	%rd48, %r61, 4;
	add.s64 	%rd49, %rd1, %rd48;
	ld.global.f32 	%f29, [%rd49];
	fma.rn.f32 	%f30, %f28, %f29, %f27;
	add.s64 	%rd50, %rd115, -12884901888;
	shr.s64 	%rd51, %rd50, 30;
	add.s64 	%rd52, %rd2, %rd51;
	ld.global.f32 	%f31, [%rd52];
	mul.wide.s32 	%rd53, %r60, 4;
	add.s64 	%rd54, %rd1, %rd53;
	ld.global.f32 	%f32, [%rd54];
	fma.rn.f32 	%f33, %f31, %f32, %f30;
	add.s64 	%rd55, %rd115, -8589934592;
	shr.s64 	%rd56, %rd55, 30;
	add.s64 	%rd57, %rd2, %rd56;
	ld.global.f32 	%f34, [%rd57];
	mul.wide.s32 	%rd58, %r59, 4;
	add.s64 	%rd59, %rd1, %rd58;
	ld.global.f32 	%f35, [%rd59];
	fma.rn.f32 	%f36, %f34, %f35, %f33;
	add.s64 	%rd60, %rd115, -4294967296;
	shr.s64 	%rd61, %rd60, 30;
	add.s64 	%rd62, %rd2, %rd61;
	ld.global.f32 	%f37, [%rd62];
	mul.wide.s32 	%rd63, %r58, 4;
	add.s64 	%rd64, %rd1, %rd63;
	ld.global.f32 	%f38, [%rd64];
	fma.rn.f32 	%f39, %f37, %f38, %f36;
	shr.s64 	%rd65, %rd115, 30;
	add.s64 	%rd66, %rd2, %rd65;
	ld.global.f32 	%f40, [%rd66];
	mul.wide.s32 	%rd67, %r57, 4;
	add.s64 	%rd68, %rd1, %rd67;
	ld.global.f32 	%f41, [%rd68];
	fma.rn.f32 	%f71, %f40, %f41, %f39;
	add.s64 	%rd116, %rd116, -8;
	add.s32 	%r63, %r63, %r3;
	add.s32 	%r62, %r62, %r3;
	add.s32 	%r61, %r61, %r3;
	add.s32 	%r60, %r60, %r3;
	add.s32 	%r59, %r59, %r3;
	add.s32 	%r58, %r58, %r3;
	add.s32 	%r57, %r57, %r3;
	add.s32 	%r56, %r56, %r3;
	add.s64 	%rd115, %rd115, 34359738368;
	setp.ne.s64 	%p6, %rd116, 0;
	@%p6 bra 	$L__BB4_4;
$L__BB4_5:
	setp.eq.s64 	%p7, %rd6, 0;
	@%p7 bra 	$L__BB4_13;
	and.b64  	%rd14, %rd20, 3;
	setp.lt.u64 	%p8, %rd6, 4;
	@%p8 bra 	$L__BB4_8;
	add.s64 	%rd69, %rd118, %rd5;
	mul.lo.s64 	%rd70, %rd118, %rd21;
	cvt.u32.u64 	%r37, %rd70;
	add.s32 	%r38, %r33, %r37;
	shl.b64 	%rd71, %rd69, 32;
	shr.s64 	%rd72, %rd71, 30;
	add.s64 	%rd73, %rd2, %rd72;
	ld.global.f32 	%f43, [%rd73];
	mul.wide.s32 	%rd74, %r38, 4;
	add.s64 	%rd75, %rd1, %rd74;
	ld.global.f32 	%f44, [%rd75];
	fma.rn.f32 	%f45, %f43, %f44, %f71;
	add.s64 	%rd76, %rd70, %rd21;
	cvt.u32.u64 	%r39, %rd21;
	add.s32 	%r40, %r37, %r39;
	add.s32 	%r41, %r33, %r40;
	add.s64 	%rd77, %rd71, 4294967296;
	shr.s64 	%rd78, %rd77, 30;
	add.s64 	%rd79, %rd2, %rd78;
	ld.global.f32 	%f46, [%rd79];
	mul.wide.s32 	%rd80, %r41, 4;
	add.s64 	%rd81, %rd1, %rd80;
	ld.global.f32 	%f47, [%rd81];
	fma.rn.f32 	%f48, %f46, %f47, %f45;
	cvt.u32.u64 	%r42, %rd76;
	add.s32 	%r43, %r42, %r39;
	add.s32 	%r44, %r33, %r43;
	add.s64 	%rd82, %rd71, 8589934592;
	shr.s64 	%rd83, %rd82, 30;
	add.s64 	%rd84, %rd2, %rd83;
	ld.global.f32 	%f49, [%rd84];
	mul.wide.s32 	%rd85, %r44, 4;
	add.s64 	%rd86, %rd1, %rd85;
	ld.global.f32 	%f50, [%rd86];
	fma.rn.f32 	%f51, %f49, %f50, %f48;
	add.s32 	%r45, %r43, %r39;
	add.s32 	%r46, %r33, %r45;
	add.s64 	%rd87, %rd71, 12884901888;
	shr.s64 	%rd88, %rd87, 30;
	add.s64 	%rd89, %rd2, %rd88;
	ld.global.f32 	%f52, [%rd89];
	mul.wide.s32 	%rd90, %r46, 4;
	add.s64 	%rd91, %rd1, %rd90;
	ld.global.f32 	%f53, [%rd91];
	fma.rn.f32 	%f71, %f52, %f53, %f51;
	add.s64 	%rd118, %rd118, 4;
$L__BB4_8:
	setp.eq.s64 	%p9, %rd14, 0;
	@%p9 bra 	$L__BB4_13;
	setp.eq.s64 	%p10, %rd14, 1;
	@%p10 bra 	$L__BB4_11;
	add.s64 	%rd92, %rd118, %rd5;
	cvt.u32.u64 	%r47, %rd21;
	cvt.u32.u64 	%r48, %rd118;
	mul.lo.s32 	%r49, %r48, %r47;
	add.s32 	%r50, %r33, %r49;
	shl.b64 	%rd93, %rd92, 32;
	shr.s64 	%rd94, %rd93, 30;
	add.s64 	%rd95, %rd2, %rd94;
	ld.global.f32 	%f55, [%rd95];
	mul.wide.s32 	%rd96, %r50, 4;
	add.s64 	%rd97, %rd1, %rd96;
	ld.global.f32 	%f56, [%rd97];
	fma.rn.f32 	%f57, %f55, %f56, %f71;
	add.s32 	%r51, %r49, %r47;
	add.s32 	%r52, %r33, %r51;
	add.s64 	%rd98, %rd93, 4294967296;
	shr.s64 	%rd99, %rd98, 30;
	add.s64 	%rd100, %rd2, %rd99;
	ld.global.f32 	%f58, [%rd100];
	mul.wide.s32 	%rd101, %r52, 4;
	add.s64 	%rd102, %rd1, %rd101;
	ld.global.f32 	%f59, [%rd102];
	fma.rn.f32 	%f71, %f58, %f59, %f57;
	add.s64 	%rd118, %rd118, 2;
$L__BB4_11:
	and.b64  	%rd103, %rd20, 1;
	setp.eq.b64 	%p11, %rd103, 1;
	not.pred 	%p12, %p11;
	@%p12 bra 	$L__BB4_13;
	add.s64 	%rd104, %rd118, %rd5;
	cvt.u32.u64 	%r53, %rd21;
	cvt.u32.u64 	%r54, %rd118;
	mad.lo.s32 	%r55, %r54, %r53, %r33;
	shl.b64 	%rd105, %rd104, 32;
	shr.s64 	%rd106, %rd105, 30;
	add.s64 	%rd107, %rd2, %rd106;
	ld.global.f32 	%f60, [%rd107];
	mul.wide.s32 	%rd108, %r55, 4;
	add.s64 	%rd109, %rd1, %rd108;
	ld.global.f32 	%f61, [%rd109];
	fma.rn.f32 	%f71, %f60, %f61, %f71;
$L__BB4_13:
	setp.gt.f32 	%p13, %f71, 0f00000000;
	selp.f32 	%f72, 0f3F800000, 0f00000000, %p13;
$L__BB4_14:
	ld.param.u64 	%rd114, [_Z17matmul_v1_DerReLUPfS_S_mmmmmm_param_2];
	mad.lo.s64 	%rd110, %rd22, %rd3, %rd4;
	cvta.to.global.u64 	%rd111, %rd114;
	shl.b64 	%rd112, %rd110, 2;
	add.s64 	%rd113, %rd111, %rd112;
	ld.global.f32 	%f62, [%rd113];
	add.f32 	%f63, %f72, %f62;
	st.global.f32 	[%rd113], %f63;
$L__BB4_15:
	ret;

}
	// .globl	_Z20matmul_v1_DerSigmoidPfS_S_mmmmmm
.visible .entry _Z20matmul_v1_DerSigmoidPfS_S_mmmmmm(
	.param .u64 .ptr .align 1 _Z20matmul_v1_DerSigmoidPfS_S_mmmmmm_param_0,
	.param .u64 .ptr .align 1 _Z20matmul_v1_DerSigmoidPfS_S_mmmmmm_param_1,
	.param .u64 .ptr .align 1 _Z20matmul_v1_DerSigmoidPfS_S_mmmmmm_param_2,
	.param .u64 _Z20matmul_v1_DerSigmoidPfS_S_mmmmmm_param_3,
	.param .u64 _Z20matmul_v1_DerSigmoidPfS_S_mmmmmm_param_4,
	.param .u64 _Z20matmul_v1_DerSigmoidPfS_S_mmmmmm_param_5,
	.param .u64 _Z20matmul_v1_DerSigmoidPfS_S_mmmmmm_param_6,
	.param .u64 _Z20matmul_v1_DerSigmoidPfS_S_mmmmmm_param_7,
	.param .u64 _Z20matmul_v1_DerSigmoidPfS_S_mmmmmm_param_8
)
{
	.reg .pred 	%p<13>;
	.reg .b32 	%r<64>;
	.reg .b32 	%f<69>;
	.reg .b64 	%rd<120>;
	.reg .b64 	%fd<9>;

	ld.param.u64 	%rd23, [_Z20matmul_v1_DerSigmoidPfS_S_mmmmmm_param_0];
	ld.param.u64 	%rd24, [_Z20matmul_v1_DerSigmoidPfS_S_mmmmmm_param_1];
	ld.param.u64 	%rd20, [_Z20matmul_v1_DerSigmoidPfS_S_mmmmmm_param_3];
	ld.param.u64 	%rd21, [_Z20matmul_v1_DerSigmoidPfS_S_mmmmmm_param_5];
	ld.param.u64 	%rd22, [_Z20matmul_v1_DerSigmoidPfS_S_mmmmmm_param_7];
	ld.param.u64 	%rd25, [_Z20matmul_v1_DerSigmoidPfS_S_mmmmmm_param_8];
	cvta.to.global.u64 	%rd1, %rd24;
	cvta.to.global.u64 	%rd2, %rd23;
	mov.u32 	%r26, %ctaid.x;
	mov.u32 	%r27, %ntid.x;
	mov.u32 	%r28, %tid.x;
	mad.lo.s32 	%r29, %r26, %r27, %r28;
	mov.u32 	%r30, %ctaid.y;
	mov.u32 	%r31, %ntid.y;
	mov.u32 	%r32, %tid.y;
	mad.lo.s32 	%r33, %r30, %r31, %r32;
	cvt.s64.s32 	%rd3, %r29;
	setp.le.u64 	%p1, %rd22, %rd3;
	cvt.u64.u32 	%rd4, %r33;
	setp.le.u64 	%p2, %rd25, %rd4;
	or.pred  	%p3, %p1, %p2;
	@%p3 bra 	$L__BB5_15;
	setp.eq.s64 	%p4, %rd20, 0;
	mov.f64 	%fd8, 0d0000000000000000;
	@%p4 bra 	$L__BB5_14;
	and.b64  	%rd28, %rd3, 4294967295;
	mul.lo.s64 	%rd5, %rd20, %rd28;
	and.b64  	%rd6, %rd20, 7;
	setp.lt.u64 	%p5, %rd20, 8;
	mov.f32 	%f68, 0f00000000;
	mov.b64 	%rd118, 0;
	@%p5 bra 	$L__BB5_5;
	and.b64  	%rd118, %rd20, -8;
	cvt.u32.u64 	%r34, %rd21;
	add.s32 	%r63, %r33, %r34;
	shl.b32 	%r3, %r34, 3;
	shl.b32 	%r35, %r34, 1;
	add.s32 	%r62, %r33, %r35;
	mad.lo.s32 	%r61, %r34, 3, %r33;
	shl.b32 	%r36, %r34, 2;
	add.s32 	%r60, %r33, %r36;
	mad.lo.s32 	%r59, %r34, 5, %r33;
	mad.lo.s32 	%r58, %r34, 6, %r33;
	mad.lo.s32 	%r57, %r34, 7, %r33;
	shl.b64 	%rd29, %rd5, 32;
	add.s64 	%rd115, %rd29, 30064771072;
	mov.f32 	%f68, 0f00000000;
	mov.u32 	%r56, %r33;
	mov.u64 	%rd116, %rd118;
$L__BB5_4:
	.pragma "nounroll";
	add.s64 	%rd30, %rd115, -30064771072;
	shr.s64 	%rd31, %rd30, 30;
	add.s64 	%rd32, %rd2, %rd31;
	ld.global.f32 	%f16, [%rd32];
	mul.wide.s32 	%rd33, %r56, 4;
	add.s64 	%rd34, %rd1, %rd33;
	ld.global.f32 	%f17, [%rd34];
	fma.rn.f32 	%f18, %f16, %f17, %f68;
	add.s64 	%rd35, %rd115, -25769803776;
	shr.s64 	%rd36, %rd35, 30;
	add.s64 	%rd37, %rd2, %rd36;
	ld.global.f32 	%f19, [%rd37];
	mul.wide.s32 	%rd38, %r63, 4;
	add.s64 	%rd39, %rd1, %rd38;
	ld.global.f32 	%f20, [%rd39];
	fma.rn.f32 	%f21, %f19, %f20, %f18;
	add.s64 	%rd40, %rd115, -21474836480;
	shr.s64 	%rd41, %rd40, 30;
	add.s64 	%rd42, %rd2, %rd41;
	ld.global.f32 	%f22, [%rd42];
	mul.wide.s32 	%rd43, %r62, 4;
	add.s64 	%rd44, %rd1, %rd43;
	ld.global.f32 	%f23, [%rd44];
	fma.rn.f32 	%f24, %f22, %f23, %f21;
	add.s64 	%rd45, %rd115, -17179869184;
	shr.s64 	%rd46, %rd45, 30;
	add.s64 	%rd47, %rd2, %rd46;
	ld.global.f32 	%f25, [%rd47];
	mul.wide.s32 	%rd48, %r61, 4;
	add.s64 	%rd49, %rd1, %rd48;
	ld.global.f32 	%f26, [%rd49];
	fma.rn.f32 	%f27, %f25, %f26, %f24;
	add.s64 	%rd50, %rd115, -12884901888;
	shr.s64 	%rd51, %rd50, 30;
	add.s64 	%rd52, %rd2, %rd51;
	ld.global.f32 	%f28, [%rd52];
	mul.wide.s32 	%rd53, %r60, 4;
	add.s64 	%rd54, %rd1, %rd53;
	ld.global.f32 	%f29, [%rd54];
	fma.rn.f32 	%f30, %f28, %f29, %f27;
	add.s64 	%rd55, %rd115, -8589934592;
	shr.s64 	%rd56, %rd55, 30;
	add.s64 	%rd57, %rd2, %rd56;
	ld.global.f32 	%f31, [%rd57];
	mul.wide.s32 	%rd58, %r59, 4;
	add.s64 	%rd59, %rd1, %rd58;
	ld.global.f32 	%f32, [%rd59];
	fma.rn.f32 	%f33, %f31, %f32, %f30;
	add.s64 	%rd60, %rd115, -4294967296;
	shr.s64 	%rd61, %rd60, 30;
	add.s64 	%rd62, %rd2, %rd61;
	ld.global.f32 	%f34, [%rd62];
	mul.wide.s32 	%rd63, %r58, 4;
	add.s64 	%rd64, %rd1, %rd63;
	ld.global.f32 	%f35, [%rd64];
	fma.rn.f32 	%f36, %f34, %f35, %f33;
	shr.s64 	%rd65, %rd115, 30;
	add.s64 	%rd66, %rd2, %rd65;
	ld.global.f32 	%f37, [%rd66];
	mul.wide.s32 	%rd67, %r57, 4;
	add.s64 	%rd68, %rd1, %rd67;
	ld.global.f32 	%f38, [%rd68];
	fma.rn.f32 	%f68, %f37, %f38, %f36;
	add.s64 	%rd116, %rd116, -8;
	add.s32 	%r63, %r63, %r3;
	add.s32 	%r62, %r62, %r3;
	add.s32 	%r61, %r61, %r3;
	add.s32 	%r60, %r60, %r3;
	add.s32 	%r59, %r59, %r3;
	add.s32 	%r58, %r58, %r3;
	add.s32 	%r57, %r57, %r3;
	add.s32 	%r56, %r56, %r3;
	add.s64 	%rd115, %rd115, 34359738368;
	setp.ne.s64 	%p6, %rd116, 0;
	@%p6 bra 	$L__BB5_4;
$L__BB5_5:
	setp.eq.s64 	%p7, %rd6, 0;
	@%p7 bra 	$L__BB5_13;
	and.b64  	%rd14, %rd20, 3;
	setp.lt.u64 	%p8, %rd6, 4;
	@%p8 bra 	$L__BB5_8;
	add.s64 	%rd69, %rd118, %rd5;
	mul.lo.s64 	%rd70, %rd118, %rd21;
	cvt.u32.u64 	%r37, %rd70;
	add.s32 	%r38, %r33, %r37;
	shl.b64 	%rd71, %rd69, 32;
	shr.s64 	%rd72, %rd71, 30;
	add.s64 	%rd73, %rd2, %rd72;
	ld.global.f32 	%f40, [%rd73];
	mul.wide.s32 	%rd74, %r38, 4;
	add.s64 	%rd75, %rd1, %rd74;
	ld.global.f32 	%f41, [%rd75];
	fma.rn.f32 	%f42, %f40, %f41, %f68;
	add.s64 	%rd76, %rd70, %rd21;
	cvt.u32.u64 	%r39, %rd21;
	add.s32 	%r40, %r37, %r39;
	add.s32 	%r41, %r33, %r40;
	add.s64 	%rd77, %rd71, 4294967296;
	shr.s64 	%rd78, %rd77, 30;
	add.s64 	%rd79, %rd2, %rd78;
	ld.global.f32 	%f43, [%rd79];
	mul.wide.s32 	%rd80, %r41, 4;
	add.s64 	%rd81, %rd1, %rd80;
	ld.global.f32 	%f44, [%rd81];
	fma.rn.f32 	%f45, %f43, %f44, %f42;
	cvt.u32.u64 	%r42, %rd76;
	add.s32 	%r43, %r42, %r39;
	add.s32 	%r44, %r33, %r43;
	add.s64 	%rd82, %rd71, 8589934592;
	shr.s64 	%rd83, %rd82, 30;
	add.s64 	%rd84, %rd2, %rd83;
	ld.global.f32 	%f46, [%rd84];
	mul.wide.s32 	%rd85, %r44, 4;
	add.s64 	%rd86, %rd1, %rd85;
	ld.global.f32 	%f47, [%rd86];
	fma.rn.f32 	%f48, %f46, %f47, %f45;
	add.s32 	%r45, %r43, %r39;
	add.s32 	%r46, %r33, %r45;
	add.s64 	%rd87, %rd71, 12884901888;
	shr.s64 	%rd88, %rd87, 30;
	add.s64 	%rd89, %rd2, %rd88;
	ld.global.f32 	%f49, [%rd89];
	mul.wide.s32 	%rd90, %r46, 4;
	add.s64 	%rd91, %rd1, %rd90;
	ld.global.f32 	%f50, [%rd91];
	fma.rn.f32 	%f68, %f49, %f50, %f48;
	add.s64 	%rd118, %rd118, 4;
$L__BB5_8:
	setp.eq.s64 	%p9, %rd14, 0;
	@%p9 bra 	$L__BB5_13;
	setp.eq.s64 	%p10, %rd14, 1;
	@%p10 bra 	$L__BB5_11;
	add.s64 	%rd92, %rd118, %rd5;
	cvt.u32.u64 	%r47, %rd21;
	cvt.u32.u64 	%r48, %rd118;
	mul.lo.s32 	%r49, %r48, %r47;
	add.s32 	%r50, %r33, %r49;
	shl.b64 	%rd93, %rd92, 32;
	shr.s64 	%rd94, %rd93, 30;
	add.s64 	%rd95, %rd2, %rd94;
	ld.global.f32 	%f52, [%rd95];
	mul.wide.s32 	%rd96, %r50, 4;
	add.s64 	%rd97, %rd1, %rd96;
	ld.global.f32 	%f53, [%rd97];
	fma.rn.f32 	%f54, %f52, %f53, %f68;
	add.s32 	%r51, %r49, %r47;
	add.s32 	%r52, %r33, %r51;
	add.s64 	%rd98, %rd93, 4294967296;
	shr.s64 	%rd99, %rd98, 30;
	add.s64 	%rd100, %rd2, %rd99;
	ld.global.f32 	%f55, [%rd100];
	mul.wide.s32 	%rd101, %r52, 4;
	add.s64 	%rd102, %rd1, %rd101;
	ld.global.f32 	%f56, [%rd102];
	fma.rn.f32 	%f68, %f55, %f56, %f54;
	add.s64 	%rd118, %rd118, 2;
$L__BB5_11:
	and.b64  	%rd103, %rd20, 1;
	setp.eq.b64 	%p11, %rd103, 1;
	not.pred 	%p12, %p11;
	@%p12 bra 	$L__BB5_13;
	add.s64 	%rd104, %rd118, %rd5;
	cvt.u32.u64 	%r53, %rd21;
	cvt.u32.u64 	%r54, %rd118;
	mad.lo.s32 	%r55, %r54, %r53, %r33;
	shl.b64 	%rd105, %rd104, 32;
	shr.s64 	%rd106, %rd105, 30;
	add.s64 	%rd107, %rd2, %rd106;
	ld.global.f32 	%f57, [%rd107];
	mul.wide.s32 	%rd108, %r55, 4;
	add.s64 	%rd109, %rd1, %rd108;
	ld.global.f32 	%f58, [%rd109];
	fma.rn.f32 	%f68, %f57, %f58, %f68;
$L__BB5_13:
	cvt.f64.f32 	%fd8, %f68;
$L__BB5_14:
	ld.param.u64 	%rd114, [_Z20matmul_v1_DerSigmoidPfS_S_mmmmmm_param_2];
	mov.f64 	%fd4, 0d3FF0000000000000;
	sub.f64 	%fd5, %fd4, %fd8;
	mad.lo.s64 	%rd110, %rd22, %rd3, %rd4;
	cvta.to.global.u64 	%rd111, %rd114;
	shl.b64 	%rd112, %rd110, 2;
	add.s64 	%rd113, %rd111, %rd112;
	ld.global.f32 	%f59, [%rd113];
	cvt.f64.f32 	%fd6, %f59;
	fma.rn.f64 	%fd7, %fd8, %fd5, %fd6;
	cvt.rn.f32.f64 	%f60, %fd7;
	st.global.f32 	[%rd113], %f60;
$L__BB5_15:
	ret;

}


// ===== COMPILED SASS (sm_100) =====

	.target	sm_100

	.elftype	@"ET_EXEC"


//--------------------- .note.nv.tkinfo           --------------------------
	.section	.note.nv.tkinfo,"",@"SHT_NOTE"
	.sectionflags	@"SHF_NOTE_NV_TKINFO"
	.tkinfo
        /*0018*/ 	.word	0x00000002
        /*0030*/ 	.string	""
        /*0030*/ 	.string	"ptxas"
        /*0030*/ 	.string	"Cuda compilation tools, release 13.0, V13.0.88"
        /*0030*/ 	.string	"Build cuda_13.0.r13.0/compiler.36424714_0"
        /*0030*/ 	.string	"-arch sm_100 -m 64 "



//--------------------- .note.nv.cuinfo           --------------------------
	.section	.note.nv.cuinfo,"",@"SHT_NOTE"
	.sectionflags	@"SHF_NOTE_NV_CUINFO"
        /*0018*/ 	.short	0x0002
        /*001a*/ 	.short	0x0064
        /*001c*/ 	.short	0x0082
	.zero		2


//--------------------- .nv.info                  --------------------------
	.section	.nv.info,"",@"SHT_CUDA_INFO"
	.align	4


	//----- nvinfo : EIATTR_REGCOUNT
	.align		4
        /*0000*/ 	.byte	0x04, 0x2f
        /*0002*/ 	.short	(.L_1 - .L_0)
	.align		4
.L_0:
        /*0004*/ 	.word	index@(_Z17matmul_preactv_v1PfS_S_mmmmmm)
        /*0008*/ 	.word	0x00000020


	//----- nvinfo : EIATTR_FRAME_SIZE
	.align		4
.L_1:
        /*000c*/ 	.byte	0x04, 0x11
        /*000e*/ 	.short	(.L_3 - .L_2)
	.align		4
.L_2:
        /*0010*/ 	.word	index@(_Z17matmul_preactv_v1PfS_S_mmmmmm)
        /*0014*/ 	.word	0x00000000


	//----- nvinfo : EIATTR_REGCOUNT
	.align		4
.L_3:
        /*0018*/ 	.byte	0x04, 0x2f
        /*001a*/ 	.short	(.L_5 - .L_4)
	.align		4
.L_4:
        /*001c*/ 	.word	index@(_Z9matmul_v1PfS_S_mmmmmm)
        /*0020*/ 	.word	0x00000020


	//----- nvinfo : EIATTR_FRAME_SIZE
	.align		4
.L_5:
        /*0024*/ 	.byte	0x04, 0x11
        /*0026*/ 	.short	(.L_7 - .L_6)
	.align		4
.L_6:
        /*0028*/ 	.word	index@(_Z9matmul_v1PfS_S_mmmmmm)
        /*002c*/ 	.word	0x00000000


	//----- nvinfo : EIATTR_REGCOUNT
	.align		4
.L_7:
        /*0030*/ 	.byte	0x04, 0x2f
        /*0032*/ 	.short	(.L_9 - .L_8)
	.align		4
.L_8:
        /*0034*/ 	.word	index@(_Z14matmul_v1_ReLUPfS_S_mmmmmm)
        /*0038*/ 	.word	0x00000020


	//----- nvinfo : EIATTR_FRAME_SIZE
	.align		4
.L_9:
        /*003c*/ 	.byte	0x04, 0x11
        /*003e*/ 	.short	(.L_11 - .L_10)
	.align		4
.L_10:
        /*0040*/ 	.word	index@(_Z14matmul_v1_ReLUPfS_S_mmmmmm)
        /*0044*/ 	.word	0x00000000


	//----- nvinfo : EIATTR_REGCOUNT
	.align		4
.L_11:
        /*0048*/ 	.byte	0x04, 0x2f
        /*004a*/ 	.short	(.L_13 - .L_12)
	.align		4
.L_12:
        /*004c*/ 	.word	index@(_Z17matmul_v1_SigmoidPfS_S_mmmmmm)
        /*0050*/ 	.word	0x00000020


	//----- nvinfo : EIATTR_FRAME_SIZE
	.align		4
.L_13:
        /*0054*/ 	.byte	0x04, 0x11
        /*0056*/ 	.short	(.L_15 - .L_14)
	.align		4
.L_14:
        /*0058*/ 	.word	index@($__internal_0_$__cuda_sm20_dblrcp_rn_slowpath_v3)
        /*005c*/ 	.word	0x00000000


	//----- nvinfo : EIATTR_FRAME_SIZE
	.align		4
.L_15:
        /*0060*/ 	.byte	0x04, 0x11
        /*0062*/ 	.short	(.L_17 - .L_16)
	.align		4
.L_16:
        /*0064*/ 	.word	index@(_Z17matmul_v1_SigmoidPfS_S_mmmmmm)
        /*0068*/ 	.word	0x00000000


	//----- nvinfo : EIATTR_REGCOUNT
	.align		4
.L_17:
        /*006c*/ 	.byte	0x04, 0x2f
        /*006e*/ 	.short	(.L_19 - .L_18)
	.align		4
.L_18:
        /*0070*/ 	.word	index@(_Z17matmul_v1_DerReLUPfS_S_mmmmmm)
        /*0074*/ 	.word	0x00000020


	//----- nvinfo : EIATTR_FRAME_SIZE
	.align		4
.L_19:
        /*0078*/ 	.byte	0x04, 0x11
        /*007a*/ 	.short	(.L_21 - .L_20)
	.align		4
.L_20:
        /*007c*/ 	.word	index@(_Z17matmul_v1_DerReLUPfS_S_mmmmmm)
        /*0080*/ 	.word	0x00000000


	//----- nvinfo : EIATTR_REGCOUNT
	.align		4
.L_21:
        /*0084*/ 	.byte	0x04, 0x2f
        /*0086*/ 	.short	(.L_23 - .L_22)
	.align		4
.L_22:
        /*0088*/ 	.word	index@(_Z20matmul_v1_DerSigmoidPfS_S_mmmmmm)
        /*008c*/ 	.word	0x00000020


	//----- nvinfo : EIATTR_FRAME_SIZE
	.align		4
.L_23:
        /*0090*/ 	.byte	0x04, 0x11
        /*0092*/ 	.short	(.L_25 - .L_24)
	.align		4
.L_24:
        /*0094*/ 	.word	index@(_Z20matmul_v1_DerSigmoidPfS_S_mmmmmm)
        /*0098*/ 	.word	0x00000000


	//----- nvinfo : EIATTR_MIN_STACK_SIZE
	.align		4
.L_25:
        /*009c*/ 	.byte	0x04, 0x12
        /*009e*/ 	.short	(.L_27 - .L_26)
	.align		4
.L_26:
        /*00a0*/ 	.word	index@(_Z20matmul_v1_DerSigmoidPfS_S_mmmmmm)
        /*00a4*/ 	.word	0x00000000


	//----- nvinfo : EIATTR_MIN_STACK_SIZE
	.align		4
.L_27:
        /*00a8*/ 	.byte	0x04, 0x12
        /*00aa*/ 	.short	(.L_29 - .L_28)
	.align		4
.L_28:
        /*00ac*/ 	.word	index@(_Z17matmul_v1_DerReLUPfS_S_mmmmmm)
        /*00b0*/ 	.word	0x00000000


	//----- nvinfo : EIATTR_MIN_STACK_SIZE
	.align		4
.L_29:
        /*00b4*/ 	.byte	0x04, 0x12
        /*00b6*/ 	.short	(.L_31 - .L_30)
	.align		4
.L_30:
        /*00b8*/ 	.word	index@(_Z17matmul_v1_SigmoidPfS_S_mmmmmm)
        /*00bc*/ 	.word	0x00000000


	//----- nvinfo : EIATTR_MIN_STACK_SIZE
	.align		4
.L_31:
        /*00c0*/ 	.byte	0x04, 0x12
        /*00c2*/ 	.short	(.L_33 - .L_32)
	.align		4
.L_32:
        /*00c4*/ 	.word	index@(_Z14matmul_v1_ReLUPfS_S_mmmmmm)
        /*00c8*/ 	.word	0x00000000


	//----- nvinfo : EIATTR_MIN_STACK_SIZE
	.align		4
.L_33:
        /*00cc*/ 	.byte	0x04, 0x12
        /*00ce*/ 	.short	(.L_35 - .L_34)
	.align		4
.L_34:
        /*00d0*/ 	.word	index@(_Z9matmul_v1PfS_S_mmmmmm)
        /*00d4*/ 	.word	0x00000000


	//----- nvinfo : EIATTR_MIN_STACK_SIZE
	.align		4
.L_35:
        /*00d8*/ 	.byte	0x04, 0x12
        /*00da*/ 	.short	(.L_37 - .L_36)
	.align		4
.L_36:
        /*00dc*/ 	.word	index@(_Z17matmul_preactv_v1PfS_S_mmmmmm)
        /*00e0*/ 	.word	0x00000000
.L_37:


//--------------------- .nv.compat                --------------------------
	.section	.nv.compat,"",@"SHT_CUDA_COMPAT_INFO"
	.align	4
        /*0000*/ 	.byte	0x02, 0x09, 0x00, 0x00, 0x02, 0x02, 0x01, 0x00, 0x02, 0x05, 0x05, 0x00, 0x03, 0x07, 0x01, 0x01
        /*0010*/ 	.byte	0x02, 0x03, 0x00, 0x00, 0x02, 0x06, 0x01, 0x00, 0x04, 0x0b, 0x08, 0x00, 0x01, 0x00, 0x00, 0x00
        /*0020*/ 	.byte	0x00, 0x00, 0x00, 0x00


//--------------------- .nv.info._Z20matmul_v1_DerSigmoidPfS_S_mmmmmm --------------------------
	.section	.nv.info._Z20matmul_v1_DerSigmoidPfS_S_mmmmmm,"",@"SHT_CUDA_INFO"
	.sectionflags	@""
	.align	4


	//----- nvinfo : EIATTR_CUDA_API_VERSION
	.align		4
        /*0000*/ 	.byte	0x04, 0x37
        /*0002*/ 	.short	(.L_39 - .L_38)
.L_38:
        /*0004*/ 	.word	0x00000082


	//----- nvinfo : EIATTR_KPARAM_INFO
	.align		4
.L_39:
        /*0008*/ 	.byte	0x04, 0x17
        /*000a*/ 	.short	(.L_41 - .L_40)
.L_40:
        /*000c*/ 	.word	0x00000000
        /*0010*/ 	.short	0x0008
        /*0012*/ 	.short	0x0040
        /*0014*/ 	.byte	0x00, 0xf0, 0x21, 0x00


	//----- nvinfo : EIATTR_KPARAM_INFO
	.align		4
.L_41:
        /*0018*/ 	.byte	0x04, 0x17
        /*001a*/ 	.short	(.L_43 - .L_42)
.L_42:
        /*001c*/ 	.word	0x00000000
        /*0020*/ 	.short	0x0007
        /*0022*/ 	.short	0x0038
        /*0024*/ 	.byte	0x00, 0xf0, 0x21, 0x00


	//----- nvinfo : EIATTR_KPARAM_INFO
	.align		4
.L_43:
        /*0028*/ 	.byte	0x04, 0x17
        /*002a*/ 	.short	(.L_45 - .L_44)
.L_44:
        /*002c*/ 	.word	0x00000000
        /*0030*/ 	.short	0x0006
        /*0032*/ 	.short	0x0030
        /*0034*/ 	.byte	0x00, 0xf0, 0x21, 0x00


	//----- nvinfo : EIATTR_KPARAM_INFO
	.align		4
.L_45:
        /*0038*/ 	.byte	0x04, 0x17
        /*003a*/ 	.short	(.L_47 - .L_46)
.L_46:
        /*003c*/ 	.word	0x00000000
        /*0040*/ 	.short	0x0005
        /*0042*/ 	.short	0x0028
        /*0044*/ 	.byte	0x00, 0xf0, 0x21, 0x00


	//----- nvinfo : EIATTR_KPARAM_INFO
	.align		4
.L_47:
        /*0048*/ 	.byte	0x04, 0x17
        /*004a*/ 	.short	(.L_49 - .L_48)
.L_48:
        /*004c*/ 	.word	0x00000000
        /*0050*/ 	.short	0x0004
        /*0052*/ 	.short	0x0020
        /*0054*/ 	.byte	0x00, 0xf0, 0x21, 0x00


	//----- nvinfo : EIATTR_KPARAM_INFO
	.align		4
.L_49:
        /*0058*/ 	.byte	0x04, 0x17
        /*005a*/ 	.short	(.L_51 - .L_50)
.L_50:
        /*005c*/ 	.word	0x00000000
        /*0060*/ 	.short	0x0003
        /*0062*/ 	.short	0x0018
        /*0064*/ 	.byte	0x00, 0xf0, 0x21, 0x00


	//----- nvinfo : EIATTR_KPARAM_INFO
	.align		4
.L_51:
        /*0068*/ 	.byte	0x04, 0x17
        /*006a*/ 	.short	(.L_53 - .L_52)
.L_52:
        /*006c*/ 	.word	0x00000000
        /*0070*/ 	.short	0x0002
        /*0072*/ 	.short	0x0010
        /*0074*/ 	.byte	0x00, 0xf5, 0x21, 0x00


	//----- nvinfo : EIATTR_KPARAM_INFO
	.align		4
.L_53:
        /*0078*/ 	.byte	0x04, 0x17
        /*007a*/ 	.short	(.L_55 - .L_54)
.L_54:
        /*007c*/ 	.word	0x00000000
        /*0080*/ 	.short	0x0001
        /*0082*/ 	.short	0x0008
        /*0084*/ 	.byte	0x00, 0xf5, 0x21, 0x00


	//----- nvinfo : EIATTR_KPARAM_INFO
	.align		4
.L_55:
        /*0088*/ 	.byte	0x04, 0x17
        /*008a*/ 	.short	(.L_57 - .L_56)
.L_56:
        /*008c*/ 	.word	0x00000000
        /*0090*/ 	.short	0x0000
        /*0092*/ 	.short	0x0000
        /*0094*/ 	.byte	0x00, 0xf5, 0x21, 0x00


	//----- nvinfo : EIATTR_SPARSE_MMA_MASK
	.align		4
.L_57:
        /*0098*/ 	.byte	0x03, 0x50
        /*009a*/ 	.short	0x0000


	//----- nvinfo : EIATTR_MAXREG_COUNT
	.align		4
        /*009c*/ 	.byte	0x03, 0x1b
        /*009e*/ 	.short	0x00ff


	//----- nvinfo : EIATTR_MERCURY_ISA_VERSION
	.align		4
        /*00a0*/ 	.byte	0x03, 0x5f
        /*00a2*/ 	.short	0x0101


	//----- nvinfo : EIATTR_VRC_CTA_INIT_COUNT
	.align		4
        /*00a4*/ 	.byte	0x02, 0x4a
	.zero		1
	.zero		1


	//----- nvinfo : EIATTR_EXIT_INSTR_OFFSETS
	.align		4
        /*00a8*/ 	.byte	0x04, 0x1c
        /*00aa*/ 	.short	(.L_59 - .L_58)


	//   ....[0]....
.L_58:
        /*00ac*/ 	.word	0x00000100


	//   ....[1]....
        /*00b0*/ 	.word	0x00000ee0


	//----- nvinfo : EIATTR_CBANK_PARAM_SIZE
	.align		4
.L_59:
        /*00b4*/ 	.byte	0x03, 0x19
        /*00b6*/ 	.short	0x0048


	//----- nvinfo : EIATTR_PARAM_CBANK
	.align		4
        /*00b8*/ 	.byte	0x04, 0x0a
        /*00ba*/ 	.short	(.L_61 - .L_60)
	.align		4
.L_60:
        /*00bc*/ 	.word	index@(.nv.constant0._Z20matmul_v1_DerSigmoidPfS_S_mmmmmm)
        /*00c0*/ 	.short	0x0380
        /*00c2*/ 	.short	0x0048


	//----- nvinfo : EIATTR_SW_WAR
	.align		4
.L_61:
        /*00c4*/ 	.byte	0x04, 0x36
        /*00c6*/ 	.short	(.L_63 - .L_62)
.L_62:
        /*00c8*/ 	.word	0x00000008
.L_63:


//--------------------- .nv.info._Z17matmul_v1_DerReLUPfS_S_mmmmmm --------------------------
	.section	.nv.info._Z17matmul_v1_DerReLUPfS_S_mmmmmm,"",@"SHT_CUDA_INFO"
	.sectionflags	@""
	.align	4


	//----- nvinfo : EIATTR_CUDA_API_VERSION
	.align		4
        /*0000*/ 	.byte	0x04, 0x37
        /*0002*/ 	.short	(.L_65 - .L_64)
.L_64:
        /*0004*/ 	.word	0x00000082


	//----- nvinfo : EIATTR_KPARAM_INFO
	.align		4
.L_65:
        /*0008*/ 	.byte	0x04, 0x17
        /*000a*/ 	.short	(.L_67 - .L_66)
.L_66:
        /*000c*/ 	.word	0x00000000
        /*0010*/ 	.short	0x0008
        /*0012*/ 	.short	0x0040
        /*0014*/ 	.byte	0x00, 0xf0, 0x21, 0x00


	//----- nvinfo : EIATTR_KPARAM_INFO
	.align		4
.L_67:
        /*0018*/ 	.byte	0x04, 0x17
        /*001a*/ 	.short	(.L_69 - .L_68)
.L_68:
        /*001c*/ 	.word	0x00000000
        /*0020*/ 	.short	0x0007
        /*0022*/ 	.short	0x0038
        /*0024*/ 	.byte	0x00, 0xf0, 0x21, 0x00


	//----- nvinfo : EIATTR_KPARAM_INFO
	.align		4
.L_69:
        /*0028*/ 	.byte	0x04, 0x17
        /*002a*/ 	.short	(.L_71 - .L_70)
.L_70:
        /*002c*/ 	.word	0x00000000
        /*0030*/ 	.short	0x0006
        /*0032*/ 	.short	0x0030
        /*0034*/ 	.byte	0x00, 0xf0, 0x21, 0x00


	//----- nvinfo : EIATTR_KPARAM_INFO
	.align		4
.L_71:
        /*0038*/ 	.byte	0x04, 0x17
        /*003a*/ 	.short	(.L_73 - .L_72)
.L_72:
        /*003c*/ 	.word	0x00000000
        /*0040*/ 	.short	0x0005
        /*0042*/ 	.short	0x0028
        /*0044*/ 	.byte	0x00, 0xf0, 0x21, 0x00


	//----- nvinfo : EIATTR_KPARAM_INFO
	.align		4
.L_73:
        /*0048*/ 	.byte	0x04, 0x17
        /*004a*/ 	.short	(.L_75 - .L_74)
.L_74:
        /*004c*/ 	.word	0x00000000
        /*0050*/ 	.short	0x0004
        /*0052*/ 	.short	0x0020
        /*0054*/ 	.byte	0x00, 0xf0, 0x21, 0x00


	//----- nvinfo : EIATTR_KPARAM_INFO
	.align		4
.L_75:
        /*0058*/ 	.byte	0x04, 0x17
        /*005a*/ 	.short	(.L_77 - .L_76)
.L_76:
        /*005c*/ 	.word	0x00000000
        /*0060*/ 	.short	0x0003
        /*0062*/ 	.short	0x0018
        /*0064*/ 	.byte	0x00, 0xf0, 0x21, 0x00


	//----- nvinfo : EIATTR_KPARAM_INFO
	.align		4
.L_77:
        /*0068*/ 	.byte	0x04, 0x17
        /*006a*/ 	.short	(.L_79 - .L_78)
.L_78:
        /*006c*/ 	.word	0x00000000
        /*0070*/ 	.short	0x0002
        /*0072*/ 	.short	0x0010
        /*0074*/ 	.byte	0x00, 0xf5, 0x21, 0x00


	//----- nvinfo : EIATTR_KPARAM_INFO
	.align		4
.L_79:
        /*0078*/ 	.byte	0x04, 0x17
        /*007a*/ 	.short	(.L_81 - .L_80)
.L_80:
        /*007c*/ 	.word	0x00000000
        /*0080*/ 	.short	0x0001
        /*0082*/ 	.short	0x0008
        /*0084*/ 	.byte	0x00, 0xf5, 0x21, 0x00


	//----- nvinfo : EIATTR_KPARAM_INFO
	.align		4
.L_81:
        /*0088*/ 	.byte	0x04, 0x17
        /*008a*/ 	.short	(.L_83 - .L_82)
.L_82:
        /*008c*/ 	.word	0x00000000
        /*0090*/ 	.short	0x0000
        /*0092*/ 	.short	0x0000
        /*0094*/ 	.byte	0x00, 0xf5, 0x21, 0x00


	//----- nvinfo : EIATTR_SPARSE_MMA_MASK
	.align		4
.L_83:
        /*0098*/ 	.byte	0x03, 0x50
        /*009a*/ 	.short	0x0000


	//----- nvinfo : EIATTR_MAXREG_COUNT
	.align		4
        /*009c*/ 	.byte	0x03, 0x1b
        /*009e*/ 	.short	0x00ff


	//----- nvinfo : EIATTR_MERCURY_ISA_VERSION
	.align		4
        /*00a0*/ 	.byte	0x03, 0x5f
        /*00a2*/ 	.short	0x0101


	//----- nvinfo : EIATTR_VRC_CTA_INIT_COUNT
	.align		4
        /*00a4*/ 	.byte	0x02, 0x4a
	.zero		1
	.zero		1


	//----- nvinfo : EIATTR_EXIT_INSTR_OFFSETS
	.align		4
        /*00a8*/ 	.byte	0x04, 0x1c
        /*00aa*/ 	.short	(.L_85 - .L_84)


	//   ....[0]....
.L_84:
        /*00ac*/ 	.word	0x00000100


	//   ....[1]....
        /*00b0*/ 	.word	0x00000eb0


	//----- nvinfo : EIATTR_CBANK_PARAM_SIZE
	.align		4
.L_85:
        /*00b4*/ 	.byte	0x03, 0x19
        /*00b6*/ 	.short	0x0048


	//----- nvinfo : EIATTR_PARAM_CBANK
	.align		4
        /*00b8*/ 	.byte	0x04, 0x0a
        /*00ba*/ 	.short	(.L_87 - .L_86)
	.align		4
.L_86:
        /*00bc*/ 	.word	index@(.nv.constant0._Z17matmul_v1_DerReLUPfS_S_mmmmmm)
        /*00c0*/ 	.short	0x0380
        /*00c2*/ 	.short	0x0048


	//----- nvinfo : EIATTR_SW_WAR
	.align		4
.L_87:
        /*00c4*/ 	.byte	0x04, 0x36
        /*00c6*/ 	.short	(.L_89 - .L_88)
.L_88:
        /*00c8*/ 	.word	0x00000008
.L_89:


//--------------------- .nv.info._Z17matmul_v1_SigmoidPfS_S_mmmmmm --------------------------
	.section	.nv.info._Z17matmul_v1_SigmoidPfS_S_mmmmmm,"",@"SHT_CUDA_INFO"
	.sectionflags	@""
	.align	4


	//----- nvinfo : EIATTR_CUDA_API_VERSION
	.align		4
        /*0000*/ 	.byte	0x04, 0x37
        /*0002*/ 	.short	(.L_91 - .L_90)
.L_90:
        /*0004*/ 	.word	0x00000082


	//----- nvinfo : EIATTR_KPARAM_INFO
	.align		4
.L_91:
        /*0008*/ 	.byte	0x04, 0x17
        /*000a*/ 	.short	(.L_93 - .L_92)
.L_92:
        /*000c*/ 	.word	0x00000000
        /*0010*/ 	.short	0x0008
        /*0012*/ 	.short	0x0040
        /*0014*/ 	.byte	0x00, 0xf0, 0x21, 0x00


	//----- nvinfo : EIATTR_KPARAM_INFO
	.align		4
.L_93:
        /*0018*/ 	.byte	0x04, 0x17
        /*001a*/ 	.short	(.L_95 - .L_94)
.L_94:
        /*001c*/ 	.word	0x00000000
        /*0020*/ 	.short	0x0007
        /*0022*/ 	.short	0x0038
        /*0024*/ 	.byte	0x00, 0xf0, 0x21, 0x00


	//----- nvinfo : EIATTR_KPARAM_INFO
	.align		4
.L_95:
        /*0028*/ 	.byte	0x04, 0x17
        /*002a*/ 	.short	(.L_97 - .L_96)
.L_96:
        /*002c*/ 	.word	0x00000000
        /*0030*/ 	.short	0x0006
        /*0032*/ 	.short	0x0030
        /*0034*/ 	.byte	0x00, 0xf0, 0x21, 0x00


	//----- nvinfo : EIATTR_KPARAM_INFO
	.align		4
.L_97:
        /*0038*/ 	.byte	0x04, 0x17
        /*003a*/ 	.short	(.L_99 - .L_98)
.L_98:
        /*003c*/ 	.word	0x00000000
        /*0040*/ 	.short	0x0005
        /*0042*/ 	.short	0x0028
        /*0044*/ 	.byte	0x00, 0xf0, 0x21, 0x00


	//----- nvinfo : EIATTR_KPARAM_INFO
	.align		4
.L_99:
        /*0048*/ 	.byte	0x04, 0x17
        /*004a*/ 	.short	(.L_101 - .L_100)
.L_100:
        /*004c*/ 	.word	0x00000000
        /*0050*/ 	.short	0x0004
        /*0052*/ 	.short	0x0020
        /*0054*/ 	.byte	0x00, 0xf0, 0x21, 0x00


	//----- nvinfo : EIATTR_KPARAM_INFO
	.align		4
.L_101:
        /*0058*/ 	.byte	0x04, 0x17
        /*005a*/ 	.short	(.L_103 - .L_102)
.L_102:
        /*005c*/ 	.word	0x00000000
        /*0060*/ 	.short	0x0003
        /*0062*/ 	.short	0x0018
        /*0064*/ 	.byte	0x00, 0xf0, 0x21, 0x00


	//----- nvinfo : EIATTR_KPARAM_INFO
	.align		4
.L_103:
        /*0068*/ 	.byte	0x04, 0x17
        /*006a*/ 	.short	(.L_105 - .L_104)
.L_104:
        /*006c*/ 	.word	0x00000000
        /*0070*/ 	.short	0x0002
        /*0072*/ 	.short	0x0010
        /*0074*/ 	.byte	0x00, 0xf5, 0x21, 0x00


	//----- nvinfo : EIATTR_KPARAM_INFO
	.align		4
.L_105:
        /*0078*/ 	.byte	0x04, 0x17
        /*007a*/ 	.short	(.L_107 - .L_106)
.L_106:
        /*007c*/ 	.word	0x00000000
        /*0080*/ 	.short	0x0001
        /*0082*/ 	.short	0x0008
        /*0084*/ 	.byte	0x00, 0xf5, 0x21, 0x00


	//----- nvinfo : EIATTR_KPARAM_INFO
	.align		4
.L_107:
        /*0088*/ 	.byte	0x04, 0x17
        /*008a*/ 	.short	(.L_109 - .L_108)
.L_108:
        /*008c*/ 	.word	0x00000000
        /*0090*/ 	.short	0x0000
        /*0092*/ 	.short	0x0000
        /*0094*/ 	.byte	0x00, 0xf5, 0x21, 0x00


	//----- nvinfo : EIATTR_SPARSE_MMA_MASK
	.align		4
.L_109:
        /*0098*/ 	.byte	0x03, 0x50
        /*009a*/ 	.short	0x0000


	//----- nvinfo : EIATTR_MAXREG_COUNT
	.align		4
        /*009c*/ 	.byte	0x03, 0x1b
        /*009e*/ 	.short	0x00ff


	//----- nvinfo : EIATTR_MERCURY_ISA_VERSION
	.align		4
        /*00a0*/ 	.byte	0x03, 0x5f
        /*00a2*/ 	.short	0x0101


	//----- nvinfo : EIATTR_VRC_CTA_INIT_COUNT
	.align		4
        /*00a4*/ 	.byte	0x02, 0x4a
	.zero		1
	.zero		1


	//----- nvinfo : EIATTR_EXIT_INSTR_OFFSETS
	.align		4
        /*00a8*/ 	.byte	0x04, 0x1c
        /*00aa*/ 	.short	(.L_111 - .L_110)


	//   ....[0]....
.L_110:
        /*00ac*/ 	.word	0x00000100


	//   ....[1]....
        /*00b0*/ 	.word	0x00001070


	//----- nvinfo : EIATTR_CRS_STACK_SIZE
	.align		4
.L_111:
        /*00b4*/ 	.byte	0x04, 0x1e
        /*00b6*/ 	.short	(.L_113 - .L_112)
.L_112:
        /*00b8*/ 	.word	0x00000000


	//----- nvinfo : EIATTR_CBANK_PARAM_SIZE
	.align		4
.L_113:
        /*00bc*/ 	.byte	0x03, 0x19
        /*00be*/ 	.short	0x0048


	//----- nvinfo : EIATTR_PARAM_CBANK
	.align		4
        /*00c0*/ 	.byte	0x04, 0x0a
        /*00c2*/ 	.short	(.L_115 - .L_114)
	.align		4
.L_114:
        /*00c4*/ 	.word	index@(.nv.constant0._Z17matmul_v1_SigmoidPfS_S_mmmmmm)
        /*00c8*/ 	.short	0x0380
        /*00ca*/ 	.short	0x0048


	//----- nvinfo : EIATTR_SW_WAR
	.align		4
.L_115:
        /*00cc*/ 	.byte	0x04, 0x36
        /*00ce*/ 	.short	(.L_117 - .L_116)
.L_116:
        /*00d0*/ 	.word	0x00000008
.L_117:


//--------------------- .nv.info._Z14matmul_v1_ReLUPfS_S_mmmmmm --------------------------
	.section	.nv.info._Z14matmul_v1_ReLUPfS_S_mmmmmm,"",@"SHT_CUDA_INFO"
	.sectionflags	@""
	.align	4


	//----- nvinfo : EIATTR_CUDA_API_VERSION
	.align		4
        /*0000*/ 	.byte	0x04, 0x37
        /*0002*/ 	.short	(.L_119 - .L_118)
.L_118:
        /*0004*/ 	.word	0x00000082


	//----- nvinfo : EIATTR_KPARAM_INFO
	.align		4
.L_119:
        /*0008*/ 	.byte	0x04, 0x17
        /*000a*/ 	.short	(.L_121 - .L_120)
.L_120:
        /*000c*/ 	.word	0x00000000
        /*0010*/ 	.short	0x0008
        /*0012*/ 	.short	0x0040
        /*0014*/ 	.byte	0x00, 0xf0, 0x21, 0x00


	//----- nvinfo : EIATTR_KPARAM_INFO
	.align		4
.L_121:
        /*0018*/ 	.byte	0x04, 0x17
        /*001a*/ 	.short	(.L_123 - .L_122)
.L_122:
        /*001c*/ 	.word	0x00000000
        /*0020*/ 	.short	0x0007
        /*0022*/ 	.short	0x0038
        /*0024*/ 	.byte	0x00, 0xf0, 0x21, 0x00


	//----- nvinfo : EIATTR_KPARAM_INFO
	.align		4
.L_123:
        /*0028*/ 	.byte	0x04, 0x17
        /*002a*/ 	.short	(.L_125 - .L_124)
.L_124:
        /*002c*/ 	.word	0x00000000
        /*0030*/ 	.short	0x0006
        /*0032*/ 	.short	0x0030
        /*0034*/ 	.byte	0x00, 0xf0, 0x21, 0x00


	//----- nvinfo : EIATTR_KPARAM_INFO
	.align		4
.L_125:
        /*0038*/ 	.byte	0x04, 0x17
        /*003a*/ 	.short	(.L_127 - .L_126)
.L_126:
        /*003c*/ 	.word	0x00000000
        /*0040*/ 	.short	0x0005
        /*0042*/ 	.short	0x0028
        /*0044*/ 	.byte	0x00, 0xf0, 0x21, 0x00


	//----- nvinfo : EIATTR_KPARAM_INFO
	.align		4
.L_127:
        /*0048*/ 	.byte	0x04, 0x17
        /*004a*/ 	.short	(.L_129 - .L_128)
.L_128:
        /*004c*/ 	.word	0x00000000
        /*0050*/ 	.short	0x0004
        /*0052*/ 	.short	0x0020
        /*0054*/ 	.byte	0x00, 0xf0, 0x21, 0x00


	//----- nvinfo : EIATTR_KPARAM_INFO
	.align		4
.L_129:
        /*0058*/ 	.byte	0x04, 0x17
        /*005a*/ 	.short	(.L_131 - .L_130)
.L_130:
        /*005c*/ 	.word	0x00000000
        /*0060*/ 	.short	0x0003
        /*0062*/ 	.short	0x0018
        /*0064*/ 	.byte	0x00, 0xf0, 0x21, 0x00


	//----- nvinfo : EIATTR_KPARAM_INFO
	.align		4
.L_131:
        /*0068*/ 	.byte	0x04, 0x17
        /*006a*/ 	.short	(.L_133 - .L_132)
.L_132:
        /*006c*/ 	.word	0x00000000
        /*0070*/ 	.short	0x0002
        /*0072*/ 	.short	0x0010
        /*0074*/ 	.byte	0x00, 0xf5, 0x21, 0x00


	//----- nvinfo : EIATTR_KPARAM_INFO
	.align		4
.L_133:
        /*0078*/ 	.byte	0x04, 0x17
        /*007a*/ 	.short	(.L_135 - .L_134)
.L_134:
        /*007c*/ 	.word	0x00000000
        /*0080*/ 	.short	0x0001
        /*0082*/ 	.short	0x0008
        /*0084*/ 	.byte	0x00, 0xf5, 0x21, 0x00


	//----- nvinfo : EIATTR_KPARAM_INFO
	.align		4
.L_135:
        /*0088*/ 	.byte	0x04, 0x17
        /*008a*/ 	.short	(.L_137 - .L_136)
.L_136:
        /*008c*/ 	.word	0x00000000
        /*0090*/ 	.short	0x0000
        /*0092*/ 	.short	0x0000
        /*0094*/ 	.byte	0x00, 0xf5, 0x21, 0x00


	//----- nvinfo : EIATTR_SPARSE_MMA_MASK
	.align		4
.L_137:
        /*0098*/ 	.byte	0x03, 0x50
        /*009a*/ 	.short	0x0000


	//----- nvinfo : EIATTR_MAXREG_COUNT
	.align		4
        /*009c*/ 	.byte	0x03, 0x1b
        /*009e*/ 	.short	0x00ff


	//----- nvinfo : EIATTR_MERCURY_ISA_VERSION
	.align		4
        /*00a0*/ 	.byte	0x03, 0x5f
        /*00a2*/ 	.short	0x0101


	//----- nvinfo : EIATTR_VRC_CTA_INIT_COUNT
	.align		4
        /*00a4*/ 	.byte	0x02, 0x4a
	.zero		1
	.zero		1


	//----- nvinfo : EIATTR_EXIT_INSTR_OFFSETS
	.align		4
        /*00a8*/ 	.byte	0x04, 0x1c
        /*00aa*/ 	.short	(.L_139 - .L_138)


	//   ....[0]....
.L_138:
        /*00ac*/ 	.word	0x00000100


	//   ....[1]....
        /*00b0*/ 	.word	0x00000e90


	//----- nvinfo : EIATTR_CBANK_PARAM_SIZE
	.align		4
.L_139:
        /*00b4*/ 	.byte	0x03, 0x19
        /*00b6*/ 	.short	0x0048


	//----- nvinfo : EIATTR_PARAM_CBANK
	.align		4
        /*00b8*/ 	.byte	0x04, 0x0a
        /*00ba*/ 	.short	(.L_141 - .L_140)
	.align		4
.L_140:
        /*00bc*/ 	.word	index@(.nv.constant0._Z14matmul_v1_ReLUPfS_S_mmmmmm)
        /*00c0*/ 	.short	0x0380
        /*00c2*/ 	.short	0x0048


	//----- nvinfo : EIATTR_SW_WAR
	.align		4
.L_141:
        /*00c4*/ 	.byte	0x04, 0x36
        /*00c6*/ 	.short	(.L_143 - .L_142)
.L_142:
        /*00c8*/ 	.word	0x00000008
.L_143:


//--------------------- .nv.info._Z9matmul_v1PfS_S_mmmmmm --------------------------
	.section	.nv.info._Z9matmul_v1PfS_S_mmmmmm,"",@"SHT_CUDA_INFO"
	.sectionflags	@""
	.align	4


	//----- nvinfo : EIATTR_CUDA_API_VERSION
	.align		4
        /*0000*/ 	.byte	0x04, 0x37
        /*0002*/ 	.short	(.L_145 - .L_144)
.L_144:
        /*0004*/ 	.word	0x00000082


	//----- nvinfo : EIATTR_KPARAM_INFO
	.align		4
.L_145:
        /*0008*/ 	.byte	0x04, 0x17
        /*000a*/ 	.short	(.L_147 - .L_146)
.L_146:
        /*000c*/ 	.word	0x00000000
        /*0010*/ 	.short	0x0008
        /*0012*/ 	.short	0x0040
        /*0014*/ 	.byte	0x00, 0xf0, 0x21, 0x00


	//----- nvinfo : EIATTR_KPARAM_INFO
	.align		4
.L_147:
        /*0018*/ 	.byte	0x04, 0x17
        /*001a*/ 	.short	(.L_149 - .L_148)
.L_148:
        /*001c*/ 	.word	0x00000000
        /*0020*/ 	.short	0x0007
        /*0022*/ 	.short	0x0038
        /*0024*/ 	.byte	0x00, 0xf0, 0x21, 0x00


	//----- nvinfo : EIATTR_KPARAM_INFO
	.align		4
.L_149:
        /*0028*/ 	.byte	0x04, 0x17
        /*002a*/ 	.short	(.L_151 - .L_150)
.L_150:
        /*002c*/ 	.word	0x00000000
        /*0030*/ 	.short	0x0006
        /*0032*/ 	.short	0x0030
        /*0034*/ 	.byte	0x00, 0xf0, 0x21, 0x00


	//----- nvinfo : EIATTR_KPARAM_INFO
	.align		4
.L_151:
        /*0038*/ 	.byte	0x04, 0x17
        /*003a*/ 	.short	(.L_153 - .L_152)
.L_152:
        /*003c*/ 	.word	0x00000000
        /*0040*/ 	.short	0x0005
        /*0042*/ 	.short	0x0028
        /*0044*/ 	.byte	0x00, 0xf0, 0x21, 0x00


	//----- nvinfo : EIATTR_KPARAM_INFO
	.align		4
.L_153:
        /*0048*/ 	.byte	0x04, 0x17
        /*004a*/ 	.short	(.L_155 - .L_154)
.L_154:
        /*004c*/ 	.word	0x00000000
        /*0050*/ 	.short	0x0004
        /*0052*/ 	.short	0x0020
        /*0054*/ 	.byte	0x00, 0xf0, 0x21, 0x00


	//----- nvinfo : EIATTR_KPARAM_INFO
	.align		4
.L_155:
        /*0058*/ 	.byte	0x04, 0x17
        /*005a*/ 	.short	(.L_157 - .L_156)
.L_156:
        /*005c*/ 	.word	0x00000000
        /*0060*/ 	.short	0x0003
        /*0062*/ 	.short	0x0018
        /*0064*/ 	.byte	0x00, 0xf0, 0x21, 0x00


	//----- nvinfo : EIATTR_KPARAM_INFO
	.align		4
.L_157:
        /*0068*/ 	.byte	0x04, 0x17
        /*006a*/ 	.short	(.L_159 - .L_158)
.L_158:
        /*006c*/ 	.word	0x00000000
        /*0070*/ 	.short	0x0002
        /*0072*/ 	.short	0x0010
        /*0074*/ 	.byte	0x00, 0xf5, 0x21, 0x00


	//----- nvinfo : EIATTR_KPARAM_INFO
	.align		4
.L_159:
        /*0078*/ 	.byte	0x04, 0x17
        /*007a*/ 	.short	(.L_161 - .L_160)
.L_160:
        /*007c*/ 	.word	0x00000000
        /*0080*/ 	.short	0x0001
        /*0082*/ 	.short	0x0008
        /*0084*/ 	.byte	0x00, 0xf5, 0x21, 0x00


	//----- nvinfo : EIATTR_KPARAM_INFO
	.align		4
.L_161:
        /*0088*/ 	.byte	0x04, 0x17
        /*008a*/ 	.short	(.L_163 - .L_162)
.L_162:
        /*008c*/ 	.word	0x00000000
        /*0090*/ 	.short	0x0000
        /*0092*/ 	.short	0x0000
        /*0094*/ 	.byte	0x00, 0xf5, 0x21, 0x00


	//----- nvinfo : EIATTR_SPARSE_MMA_MASK
	.align		4
.L_163:
        /*0098*/ 	.byte	0x03, 0x50
        /*009a*/ 	.short	0x0000


	//----- nvinfo : EIATTR_MAXREG_COUNT
	.align		4
        /*009c*/ 	.byte	0x03, 0x1b
        /*009e*/ 	.short	0x00ff


	//----- nvinfo : EIATTR_MERCURY_ISA_VERSION
	.align		4
        /*00a0*/ 	.byte	0x03, 0x5f
        /*00a2*/ 	.short	0x0101


	//----- nvinfo : EIATTR_VRC_CTA_INIT_COUNT
	.align		4
        /*00a4*/ 	.byte	0x02, 0x4a
	.zero		1
	.zero		1


	//----- nvinfo : EIATTR_EXIT_INSTR_OFFSETS
	.align		4
        /*00a8*/ 	.byte	0x04, 0x1c
        /*00aa*/ 	.short	(.L_165 - .L_164)


	//   ....[0]....
.L_164:
        /*00ac*/ 	.word	0x00000100


	//   ....[1]....
        /*00b0*/ 	.word	0x00000e70


	//----- nvinfo : EIATTR_CBANK_PARAM_SIZE
	.align		4
.L_165:
        /*00b4*/ 	.byte	0x03, 0x19
        /*00b6*/ 	.short	0x0048


	//----- nvinfo : EIATTR_PARAM_CBANK
	.align		4
        /*00b8*/ 	.byte	0x04, 0x0a
        /*00ba*/ 	.short	(.L_167 - .L_166)
	.align		4
.L_166:
        /*00bc*/ 	.word	index@(.nv.constant0._Z9matmul_v1PfS_S_mmmmmm)
        /*00c0*/ 	.short	0x0380
        /*00c2*/ 	.short	0x0048


	//----- nvinfo : EIATTR_SW_WAR
	.align		4
.L_167:
        /*00c4*/ 	.byte	0x04, 0x36
        /*00c6*/ 	.short	(.L_169 - .L_168)
.L_168:
        /*00c8*/ 	.word	0x00000008
.L_169:


//--------------------- .nv.info._Z17matmul_preactv_v1PfS_S_mmmmmm --------------------------
	.section	.nv.info._Z17matmul_preactv_v1PfS_S_mmmmmm,"",@"SHT_CUDA_INFO"
	.sectionflags	@""
	.align	4


	//----- nvinfo : EIATTR_CUDA_API_VERSION
	.align		4
        /*0000*/ 	.byte	0x04, 0x37
        /*0002*/ 	.short	(.L_171 - .L_170)
.L_170:
        /*0004*/ 	.word	0x00000082


	//----- nvinfo : EIATTR_KPARAM_INFO
	.align		4
.L_171:
        /*0008*/ 	.byte	0x04, 0x17
        /*000a*/ 	.short	(.L_173 - .L_172)
.L_172:
        /*000c*/ 	.word	0x00000000
        /*0010*/ 	.short	0x0008
        /*0012*/ 	.short	0x0040
        /*0014*/ 	.byte	0x00, 0xf0, 0x21, 0x00


	//----- nvinfo : EIATTR_KPARAM_INFO
	.align		4
.L_173:
        /*0018*/ 	.byte	0x04, 0x17
        /*001a*/ 	.short	(.L_175 - .L_174)
.L_174:
        /*001c*/ 	.word	0x00000000
        /*0020*/ 	.short	0x0007
        /*0022*/ 	.short	0x0038
        /*0024*/ 	.byte	0x00, 0xf0, 0x21, 0x00


	//----- nvinfo : EIATTR_KPARAM_INFO
	.align		4
.L_175:
        /*0028*/ 	.byte	0x04, 0x17
        /*002a*/ 	.short	(.L_177 - .L_176)
.L_176:
        /*002c*/ 	.word	0x00000000
        /*0030*/ 	.short	0x0006
        /*0032*/ 	.short	0x0030
        /*0034*/ 	.byte	0x00, 0xf0, 0x21, 0x00


	//----- nvinfo : EIATTR_KPARAM_INFO
	.align		4
.L_177:
        /*0038*/ 	.byte	0x04, 0x17
        /*003a*/ 	.short	(.L_179 - .L_178)
.L_178:
        /*003c*/ 	.word	0x00000000
        /*0040*/ 	.short	0x0005
        /*0042*/ 	.short	0x0028
        /*0044*/ 	.byte	0x00, 0xf0, 0x21, 0x00


	//----- nvinfo : EIATTR_KPARAM_INFO
	.align		4
.L_179:
        /*0048*/ 	.byte	0x04, 0x17
        /*004a*/ 	.short	(.L_181 - .L_180)
.L_180:
        /*004c*/ 	.word	0x00000000
        /*0050*/ 	.short	0x0004
        /*0052*/ 	.short	0x0020
        /*0054*/ 	.byte	0x00, 0xf0, 0x21, 0x00


	//----- nvinfo : EIATTR_KPARAM_INFO
	.align		4
.L_181:
        /*0058*/ 	.byte	0x04, 0x17
        /*005a*/ 	.short	(.L_183 - .L_182)
.L_182:
        /*005c*/ 	.word	0x00000000
        /*0060*/ 	.short	0x0003
        /*0062*/ 	.short	0x0018
        /*0064*/ 	.byte	0x00, 0xf0, 0x21, 0x00


	//----- nvinfo : EIATTR_KPARAM_INFO
	.align		4
.L_183:
        /*0068*/ 	.byte	0x04, 0x17
        /*006a*/ 	.short	(.L_185 - .L_184)
.L_184:
        /*006c*/ 	.word	0x00000000
        /*0070*/ 	.short	0x0002
        /*0072*/ 	.short	0x0010
        /*0074*/ 	.byte	0x00, 0xf5, 0x21, 0x00


	//----- nvinfo : EIATTR_KPARAM_INFO
	.align		4
.L_185:
        /*0078*/ 	.byte	0x04, 0x17
        /*007a*/ 	.short	(.L_187 - .L_186)
.L_186:
        /*007c*/ 	.word	0x00000000
        /*0080*/ 	.short	0x0001
        /*0082*/ 	.short	0x0008
        /*0084*/ 	.byte	0x00, 0xf5, 0x21, 0x00


	//----- nvinfo : EIATTR_KPARAM_INFO
	.align		4
.L_187:
        /*0088*/ 	.byte	0x04, 0x17
        /*008a*/ 	.short	(.L_189 - .L_188)
.L_188:
        /*008c*/ 	.word	0x00000000
        /*0090*/ 	.short	0x0000
        /*0092*/ 	.short	0x0000
        /*0094*/ 	.byte	0x00, 0xf5, 0x21, 0x00


	//----- nvinfo : EIATTR_SPARSE_MMA_MASK
	.align		4
.L_189:
        /*0098*/ 	.byte	0x03, 0x50
        /*009a*/ 	.short	0x0000


	//----- nvinfo : EIATTR_MAXREG_COUNT
	.align		4
        /*009c*/ 	.byte	0x03, 0x1b
        /*009e*/ 	.short	0x00ff


	//----- nvinfo : EIATTR_MERCURY_ISA_VERSION
	.align		4
        /*00a0*/ 	.byte	0x03, 0x5f
        /*00a2*/ 	.short	0x0101


	//----- nvinfo : EIATTR_VRC_CTA_INIT_COUNT
	.align		4
        /*00a4*/ 	.byte	0x02, 0x4a
	.zero		1
	.zero		1


	//----- nvinfo : EIATTR_EXIT_INSTR_OFFSETS
	.align		4
        /*00a8*/ 	.byte	0x04, 0x1c
        /*00aa*/ 	.short	(.L_191 - .L_190)


	//   ....[0]....
.L_190:
        /*00ac*/ 	.word	0x00000100


	//   ....[1]....
        /*00b0*/ 	.word	0x00000e70


	//----- nvinfo : EIATTR_CBANK_PARAM_SIZE
	.align		4
.L_191:
        /*00b4*/ 	.byte	0x03, 0x19
        /*00b6*/ 	.short	0x0048


	//----- nvinfo : EIATTR_PARAM_CBANK
	.align		4
        /*00b8*/ 	.byte	0x04, 0x0a
        /*00ba*/ 	.short	(.L_193 - .L_192)
	.align		4
.L_192:
        /*00bc*/ 	.word	index@(.nv.constant0._Z17matmul_preactv_v1PfS_S_mmmmmm)
        /*00c0*/ 	.short	0x0380
        /*00c2*/ 	.short	0x0048


	//----- nvinfo : EIATTR_SW_WAR
	.align		4
.L_193:
        /*00c4*/ 	.byte	0x04, 0x36
        /*00c6*/ 	.short	(.L_195 - .L_194)
.L_194:
        /*00c8*/ 	.word	0x00000008
.L_195:


//--------------------- .nv.callgraph             --------------------------
	.section	.nv.callgraph,"",@"SHT_CUDA_CALLGRAPH"
	.align	4
	.sectionentsize	8
	.align		4
        /*0000*/ 	.word	0x00000000
	.align		4
        /*0004*/ 	.word	0xffffffff
	.align		4
        /*0008*/ 	.word	0x00000000
	.align		4
        /*000c*/ 	.word	0xfffffffe
	.align		4
        /*0010*/ 	.word	0x00000000
	.align		4
        /*0014*/ 	.word	0xfffffffd
	.align		4
        /*0018*/ 	.word	0x00000000
	.align		4
        /*001c*/ 	.word	0xfffffffc


//--------------------- .text._Z20matmul_v1_DerSigmoidPfS_S_mmmmmm --------------------------
	.section	.text._Z20matmul_v1_DerSigmoidPfS_S_mmmmmm,"ax",@progbits
	.align	128
        .global         _Z20matmul_v1_DerSigmoidPfS_S_mmmmmm
        .type           _Z20matmul_v1_DerSigmoidPfS_S_mmmmmm,@function
        .size           _Z20matmul_v1_DerSigmoidPfS_S_mmmmmm,(.L_x_45 - _Z20matmul_v1_DerSigmoidPfS_S_mmmmmm)
        .other          _Z20matmul_v1_DerSigmoidPfS_S_mmmmmm,@"STO_CUDA_ENTRY STV_DEFAULT"
_Z20matmul_v1_DerSigmoidPfS_S_mmmmmm:
.text._Z20matmul_v1_DerSigmoidPfS_S_mmmmmm:
[----:B------:R-:W-:Y:S01]  /*0000*/  LDC R1, c[0x0][0x37c] ;  /* 0x0000df00ff017b82 */ /* 0x000fe20000000800 */
[----:B------:R-:W0:Y:S07]  /*0010*/  S2R R15, SR_TID.Y ;  /* 0x00000000000f7919 */ /* 0x000e2e0000002200 */
[----:B------:R-:W1:Y:S01]  /*0020*/  LDC R0, c[0x0][0x360] ;  /* 0x0000d800ff007b82 */ /* 0x000e620000000800 */
[----:B------:R-:W2:Y:S01]  /*0030*/  LDCU.64 UR6, c[0x0][0x3c0] ;  /* 0x00007800ff0677ac */ /* 0x000ea20008000a00 */
[----:B------:R-:W1:Y:S01]  /*0040*/  S2R R3, SR_TID.X ;  /* 0x0000000000037919 */ /* 0x000e620000002100 */
[----:B------:R-:W3:Y:S05]  /*0050*/  LDCU.64 UR10, c[0x0][0x3b8] ;  /* 0x00007700ff0a77ac */ /* 0x000eea0008000a00 */
[----:B------:R-:W0:Y:S08]  /*0060*/  S2UR UR5, SR_CTAID.Y ;  /* 0x00000000000579c3 */ /* 0x000e300000002600 */
[----:B------:R-:W0:Y:S08]  /*0070*/  LDC R14, c[0x0][0x364] ;  /* 0x0000d900ff0e7b82 */ /* 0x000e300000000800 */
[----:B------:R-:W1:Y:S01]  /*0080*/  S2UR UR4, SR_CTAID.X ;  /* 0x00000000000479c3 */ /* 0x000e620000002500 */
[----:B0-----:R-:W-:-:S05]  /*0090*/  IMAD R14, R14, UR5, R15 ;  /* 0x000000050e0e7c24 */ /* 0x001fca000f8e020f */
[----:B--2---:R-:W-:Y:S01]  /*00a0*/  ISETP.GE.U32.AND P0, PT, R14, UR6, PT ;  /* 0x000000060e007c0c */ /* 0x004fe2000bf06070 */
[----:B-1----:R-:W-:-:S03]  /*00b0*/  IMAD R0, R0, UR4, R3 ;  /* 0x0000000400007c24 */ /* 0x002fc6000f8e0203 */
[----:B------:R-:W-:Y:S02]  /*00c0*/  ISETP.GE.U32.AND.EX P0, PT, RZ, UR7, PT, P0 ;  /* 0x00000007ff007c0c */ /* 0x000fe4000bf06100 */
[----:B---3--:R-:W-:Y:S02]  /*00d0*/  ISETP.GE.U32.AND P1, PT, R0, UR10, PT ;  /* 0x0000000a00007c0c */ /* 0x008fe4000bf26070 */
[----:B------:R-:W-:-:S04]  /*00e0*/  SHF.R.S32.HI R2, RZ, 0x1f, R0 ;  /* 0x0000001fff027819 */ /* 0x000fc80000011400 */
[----:B------:R-:W-:-:S13]  /*00f0*/  ISETP.GE.U32.OR.EX P0, PT, R2, UR11, P0, P1 ;  /* 0x0000000b02007c0c */ /* 0x000fda0008706510 */
[----:B------:R-:W-:Y:S05]  /*0100*/  @P0 EXIT ;  /* 0x000000000000094d */ /* 0x000fea0003800000 */
[----:B------:R-:W0:Y:S01]  /*0110*/  LDCU.64 UR6, c[0x0][0x398] ;  /* 0x00007300ff0677ac */ /* 0x000e220008000a00 */
[----:B------:R-:W-:Y:S01]  /*0120*/  CS2R R2, SRZ ;  /* 0x0000000000027805 */ /* 0x000fe2000001ff00 */
[----:B------:R-:W1:Y:S01]  /*0130*/  LDCU.64 UR8, c[0x0][0x358] ;  /* 0x00006b00ff0877ac */ /* 0x000e620008000a00 */
[----:B0-----:R-:W-:-:S04]  /*0140*/  UISETP.NE.U32.AND UP0, UPT, UR6, URZ, UPT ;  /* 0x000000ff0600728c */ /* 0x001fc8000bf05070 */
[----:B------:R-:W-:-:S09]  /*0150*/  UISETP.NE.AND.EX UP0, UPT, UR7, URZ, UPT, UP0 ;  /* 0x000000ff0700728c */ /* 0x000fd2000bf05300 */
[----:B-1----:R-:W-:Y:S05]  /*0160*/  BRA.U !UP0, `(.L_x_0) ;  /* 0x0000000d08207547 */ /* 0x002fea000b800000 */
[----:B------:R-:W-:Y:S02]  /*0170*/  UISETP.GE.U32.AND UP1, UPT, UR6, 0x8, UPT ;  /* 0x000000080600788c */ /* 0x000fe4000bf26070 */
[----:B------:R-:W-:Y:S01]  /*0180*/  IMAD R2, R0, UR6, RZ ;  /* 0x0000000600027c24 */ /* 0x000fe2000f8e02ff */
[----:B------:R-:W-:Y:S01]  /*0190*/  ULOP3.LUT UR14, UR6, 0x7, URZ, 0xc0, !UPT ;  /* 0x00000007060e7892 */ /* 0x000fe2000f8ec0ff */
[----:B------:R-:W-:Y:S01]  /*01a0*/  IMAD.MOV.U32 R25, RZ, RZ, RZ ;  /* 0x000000ffff197224 */ /* 0x000fe200078e00ff */
[----:B------:R-:W-:Y:S02]  /*01b0*/  UISETP.GE.U32.AND.EX UP1, UPT, UR7, URZ, UPT, UP1 ;  /* 0x000000ff0700728c */ /* 0x000fe4000bf26110 */
[----:B------:R-:W-:Y:S01]  /*01c0*/  UISETP.NE.U32.AND UP0, UPT, UR14, URZ, UPT ;  /* 0x000000ff0e00728c */ /* 0x000fe2000bf05070 */
[----:B------:R-:W-:-:S03]  /*01d0*/  UMOV UR4, URZ ;  /* 0x000000ff00047c82 */ /* 0x000fc60008000000 */
[----:B------:R-:W-:-:S03]  /*01e0*/  UISETP.NE.AND.EX UP0, UPT, URZ, URZ, UPT, UP0 ;  /* 0x000000ffff00728c */ /* 0x000fc6000bf05300 */
[----:B------:R-:W-:Y:S08]  /*01f0*/  BRA.U !UP1, `(.L_x_1) ;  /* 0x0000000509807547 */ /* 0x000ff0000b800000 */
[----:B------:R-:W0:Y:S01]  /*0200*/  LDC R4, c[0x0][0x3a8] ;  /* 0x0000ea00ff047b82 */ /* 0x000e220000000800 */
[----:B------:R-:W-:Y:S01]  /*0210*/  IADD3 R22, P0, PT, RZ, RZ, RZ ;  /* 0x000000ffff167210 */ /* 0x000fe20007f1e0ff */
[----:B------:R-:W-:Y:S01]  /*0220*/  ULOP3.LUT UR4, UR6, 0xfffffff8, URZ, 0xc0, !UPT ;  /* 0xfffffff806047892 */ /* 0x000fe2000f8ec0ff */
[----:B------:R-:W-:Y:S01]  /*0230*/  IMAD.MOV.U32 R25, RZ, RZ, RZ ;  /* 0x000000ffff197224 */ /* 0x000fe200078e00ff */
[----:B------:R-:W1:Y:S01]  /*0240*/  LDCU UR7, c[0x0][0x39c] ;  /* 0x00007380ff0777ac */ /* 0x000e620008000800 */
[----:B------:R-:W-:Y:S01]  /*0250*/  IMAD.MOV.U32 R7, RZ, RZ, R14 ;  /* 0x000000ffff077224 */ /* 0x000fe200078e000e */
[----:B------:R-:W-:Y:S02]  /*0260*/  IADD3.X R5, PT, PT, R2, 0x7, RZ, P0, !PT ;  /* 0x0000000702057810 */ /* 0x000fe400007fe4ff */
[----:B------:R-:W2:Y:S01]  /*0270*/  LDC.64 R12, c[0x0][0x388] ;  /* 0x0000e200ff0c7b82 */ /* 0x000ea20000000a00 */
[----:B------:R-:W3:Y:S01]  /*0280*/  LDCU.64 UR12, c[0x0][0x380] ;  /* 0x00007000ff0c77ac */ /* 0x000ee20008000a00 */
[----:B------:R-:W-:Y:S01]  /*0290*/  UMOV UR5, UR4 ;  /* 0x0000000400057c82 */ /* 0x000fe20008000000 */
[----:B0-----:R-:W-:-:S02]  /*02a0*/  IMAD.IADD R8, R14, 0x1, R4 ;  /* 0x000000010e087824 */ /* 0x001fc400078e0204 */
[C-C-:B------:R-:W-:Y:S02]  /*02b0*/  IMAD R3, R4.reuse, 0x2, R14.reuse ;  /* 0x0000000204037824 */ /* 0x140fe400078e020e */
[C-C-:B------:R-:W-:Y:S02]  /*02c0*/  IMAD R9, R4.reuse, 0x3, R14.reuse ;  /* 0x0000000304097824 */ /* 0x140fe400078e020e */
[C-C-:B------:R-:W-:Y:S02]  /*02d0*/  IMAD R10, R4.reuse, 0x4, R14.reuse ;  /* 0x00000004040a7824 */ /* 0x140fe400078e020e */
[C-C-:B------:R-:W-:Y:S02]  /*02e0*/  IMAD R11, R4.reuse, 0x5, R14.reuse ;  /* 0x00000005040b7824 */ /* 0x140fe400078e020e */
[C-C-:B------:R-:W-:Y:S02]  /*02f0*/  IMAD R20, R4.reuse, 0x6, R14.reuse ;  /* 0x0000000604147824 */ /* 0x140fe400078e020e */
[----:B-123--:R-:W-:-:S07]  /*0300*/  IMAD R21, R4, 0x7, R14 ;  /* 0x0000000704157824 */ /* 0x00efce00078e020e */
.L_x_2:
[----:B------:R-:W-:Y:S01]  /*0310*/  IADD3 R6, P0, PT, RZ, R22, RZ ;  /* 0x00000016ff067210 */ /* 0x000fe20007f1e0ff */
[----:B------:R-:W-:-:S03]  /*0320*/  IMAD.WIDE R28, R7, 0x4, R12 ;  /* 0x00000004071c7825 */ /* 0x000fc600078e020c */
[----:B------:R-:W-:Y:S02]  /*0330*/  IADD3.X R17, PT, PT, R5, -0x7, RZ, P0, !PT ;  /* 0xfffffff905117810 */ /* 0x000fe400007fe4ff */
[----:B------:R-:W2:Y:S02]  /*0340*/  LDG.E R24, desc[UR8][R28.64] ;  /* 0x000000081c187981 */ /* 0x000ea4000c1e1900 */
[----:B------:R-:W-:-:S04]  /*0350*/  SHF.R.S64 R16, R6, 0x1e, R17 ;  /* 0x0000001e06107819 */ /* 0x000fc80000001011 */
[----:B------:R-:W-:-:S04]  /*0360*/  IADD3 R16, P1, PT, R16, UR12, RZ ;  /* 0x0000000c10107c10 */ /* 0x000fc8000ff3e0ff */
[----:B------:R-:W-:-:S05]  /*0370*/  LEA.HI.X.SX32 R17, R17, UR13, 0x2, P1 ;  /* 0x0000000d11117c11 */ /* 0x000fca00088f16ff */
[----:B------:R0:W2:Y:S01]  /*0380*/  LDG.E R23, desc[UR8][R16.64] ;  /* 0x0000000810177981 */ /* 0x0000a2000c1e1900 */
[----:B------:R-:W-:-:S04]  /*0390*/  IADD3.X R19, PT, PT, R5, -0x6, RZ, P0, !PT ;  /* 0xfffffffa05137810 */ /* 0x000fc800007fe4ff */
[----:B------:R-:W-:-:S04]  /*03a0*/  SHF.R.S64 R18, R6, 0x1e, R19 ;  /* 0x0000001e06127819 */ /* 0x000fc80000001013 */
[----:B0-----:R-:W-:-:S04]  /*03b0*/  IADD3 R16, P1, PT, R18, UR12, RZ ;  /* 0x0000000c12107c10 */ /* 0x001fc8000ff3e0ff */
[----:B------:R-:W-:Y:S02]  /*03c0*/  LEA.HI.X.SX32 R17, R19, UR13, 0x2, P1 ;  /* 0x0000000d13117c11 */ /* 0x000fe400088f16ff */
[----:B------:R-:W-:-:S03]  /*03d0*/  IADD3.X R18, PT, PT, R5, -0x5, RZ, P0, !PT ;  /* 0xfffffffb05127810 */ /* 0x000fc600007fe4ff */
[----:B------:R0:W3:Y:S01]  /*03e0*/  LDG.E R26, desc[UR8][R16.64] ;  /* 0x00000008101a7981 */ /* 0x0000e2000c1e1900 */
[----:B------:R-:W-:Y:S01]  /*03f0*/  SHF.R.S64 R19, R6, 0x1e, R18 ;  /* 0x0000001e06137819 */ /* 0x000fe20000001012 */
[----:B0-----:R-:W-:-:S05]  /*0400*/  IMAD.WIDE R16, R8, 0x4, R12 ;  /* 0x0000000408107825 */ /* 0x001fca00078e020c */
[----:B------:R0:W3:Y:S02]  /*0410*/  LDG.E R27, desc[UR8][R16.64] ;  /* 0x00000008101b7981 */ /* 0x0000e4000c1e1900 */
[----:B0-----:R-:W-:-:S04]  /*0420*/  IADD3 R16, P1, PT, R19, UR12, RZ ;  /* 0x0000000c13107c10 */ /* 0x001fc8000ff3e0ff */
[----:B------:R-:W-:Y:S01]  /*0430*/  LEA.HI.X.SX32 R17, R18, UR13, 0x2, P1 ;  /* 0x0000000d12117c11 */ /* 0x000fe200088f16ff */
[----:B------:R-:W-:-:S04]  /*0440*/  IMAD.WIDE R18, R3, 0x4, R12 ;  /* 0x0000000403127825 */ /* 0x000fc800078e020c */
[----:B------:R-:W4:Y:S04]  /*0450*/  LDG.E R28, desc[UR8][R16.64] ;  /* 0x00000008101c7981 */ /* 0x000f28000c1e1900 */
[----:B------:R0:W4:Y:S02]  /*0460*/  LDG.E R29, desc[UR8][R18.64] ;  /* 0x00000008121d7981 */ /* 0x000124000c1e1900 */
[----:B0-----:R-:W-:Y:S01]  /*0470*/  IADD3.X R19, PT, PT, R5, -0x4, RZ, P0, !PT ;  /* 0xfffffffc05137810 */ /* 0x001fe200007fe4ff */
[----:B--2---:R-:W-:-:S03]  /*0480*/  FFMA R25, R23, R24, R25 ;  /* 0x0000001817197223 */ /* 0x004fc60000000019 */
[----:B------:R-:W-:-:S04]  /*0490*/  SHF.R.S64 R23, R6, 0x1e, R19 ;  /* 0x0000001e06177819 */ /* 0x000fc80000001013 */
[----:B------:R-:W-:-:S04]  /*04a0*/  IADD3 R16, P1, PT, R23, UR12, RZ ;  /* 0x0000000c17107c10 */ /* 0x000fc8000ff3e0ff */
[----:B------:R-:W-:Y:S01]  /*04b0*/  LEA.HI.X.SX32 R17, R19, UR13, 0x2, P1 ;  /* 0x0000000d13117c11 */ /* 0x000fe200088f16ff */
[----:B------:R-:W-:-:S04]  /*04c0*/  IMAD.WIDE R18, R9, 0x4, R12 ;  /* 0x0000000409127825 */ /* 0x000fc800078e020c */
[----:B------:R-:W2:Y:S04]  /*04d0*/  LDG.E R23, desc[UR8][R16.64] ;  /* 0x0000000810177981 */ /* 0x000ea8000c1e1900 */
[----:B------:R0:W2:Y:S01]  /*04e0*/  LDG.E R18, desc[UR8][R18.64] ;  /* 0x0000000812127981 */ /* 0x0000a2000c1e1900 */
[C---:B------:R-:W-:Y:S02]  /*04f0*/  IADD3.X R24, PT, PT, R5.reuse, -0x3, RZ, P0, !PT ;  /* 0xfffffffd05187810 */ /* 0x040fe400007fe4ff */
[----:B0-----:R-:W-:Y:S01]  /*0500*/  IADD3.X R19, PT, PT, R5, -0x2, RZ, P0, !PT ;  /* 0xfffffffe05137810 */ /* 0x001fe200007fe4ff */
[----:B---3--:R-:W-:Y:S01]  /*0510*/  FFMA R25, R26, R27, R25 ;  /* 0x0000001b1a197223 */ /* 0x008fe20000000019 */
[----:B------:R-:W-:-:S04]  /*0520*/  SHF.R.S64 R26, R6, 0x1e, R24 ;  /* 0x0000001e061a7819 */ /* 0x000fc80000001018 */
[----:B------:R-:W-:Y:S02]  /*0530*/  IADD3 R16, P1, PT, R26, UR12, RZ ;  /* 0x0000000c1a107c10 */ /* 0x000fe4000ff3e0ff */
[----:B------:R-:W-:Y:S02]  /*0540*/  IADD3.X R26, PT, PT, R5, -0x1, RZ, P0, !PT ;  /* 0xffffffff051a7810 */ /* 0x000fe400007fe4ff */
[----:B------:R-:W-:Y:S02]  /*0550*/  LEA.HI.X.SX32 R17, R24, UR13, 0x2, P1 ;  /* 0x0000000d18117c11 */ /* 0x000fe400088f16ff */
[----:B------:R-:W-:-:S03]  /*0560*/  SHF.R.S64 R24, R6, 0x1e, R19 ;  /* 0x0000001e06187819 */ /* 0x000fc60000001013 */
[----:B------:R0:W3:Y:S01]  /*0570*/  LDG.E R27, desc[UR8][R16.64] ;  /* 0x00000008101b7981 */ /* 0x0000e2000c1e1900 */
[----:B------:R-:W-:Y:S01]  /*0580*/  IADD3 R24, P1, PT, R24, UR12, RZ ;  /* 0x0000000c18187c10 */ /* 0x000fe2000ff3e0ff */
[----:B----4-:R-:W-:Y:S01]  /*0590*/  FFMA R28, R28, R29, R25 ;  /* 0x0000001d1c1c7223 */ /* 0x010fe20000000019 */
[----:B------:R-:W-:-:S04]  /*05a0*/  SHF.R.S64 R25, R6, 0x1e, R26 ;  /* 0x0000001e06197819 */ /* 0x000fc8000000101a */
[----:B0-----:R-:W-:Y:S02]  /*05b0*/  IADD3 R16, P2, PT, R25, UR12, RZ ;  /* 0x0000000c19107c10 */ /* 0x001fe4000ff5e0ff */
[----:B------:R-:W-:Y:S02]  /*05c0*/  LEA.HI.X.SX32 R25, R19, UR13, 0x2, P1 ;  /* 0x0000000d13197c11 */ /* 0x000fe400088f16ff */
[----:B------:R-:W-:Y:S02]  /*05d0*/  LEA.HI.X.SX32 R17, R26, UR13, 0x2, P2 ;  /* 0x0000000d1a117c11 */ /* 0x000fe400090f16ff */
[----:B------:R-:W-:Y:S01]  /*05e0*/  SHF.R.S64 R19, R22, 0x1e, R5 ;  /* 0x0000001e16137819 */ /* 0x000fe20000001005 */
[----:B------:R-:W4:Y:S04]  /*05f0*/  LDG.E R24, desc[UR8][R24.64] ;  /* 0x0000000818187981 */ /* 0x000f28000c1e1900 */
[----:B------:R0:W5:Y:S02]  /*0600*/  LDG.E R25, desc[UR8][R16.64] ;  /* 0x0000000810197981 */ /* 0x000164000c1e1900 */
[----:B0-----:R-:W-:-:S04]  /*0610*/  IADD3 R16, P1, PT, R19, UR12, RZ ;  /* 0x0000000c13107c10 */ /* 0x001fc8000ff3e0ff */
[----:B------:R-:W-:-:S05]  /*0620*/  LEA.HI.X.SX32 R17, R5, UR13, 0x2, P1 ;  /* 0x0000000d05117c11 */ /* 0x000fca00088f16ff */
[----:B------:R0:W5:Y:S02]  /*0630*/  LDG.E R26, desc[UR8][R16.64] ;  /* 0x00000008101a7981 */ /* 0x000164000c1e1900 */
[----:B0-----:R-:W-:-:S06]  /*0640*/  IMAD.WIDE R16, R21, 0x4, R12 ;  /* 0x0000000415107825 */ /* 0x001fcc00078e020c */
[----:B------:R-:W5:Y:S01]  /*0650*/  LDG.E R16, desc[UR8][R16.64] ;  /* 0x0000000810107981 */ /* 0x000f62000c1e1900 */
[----:B--2---:R-:W-:Y:S01]  /*0660*/  FFMA R28, R23, R18, R28 ;  /* 0x00000012171c7223 */ /* 0x004fe2000000001c */
[----:B------:R-:W-:-:S04]  /*0670*/  IMAD.WIDE R22, R10, 0x4, R12 ;  /* 0x000000040a167825 */ /* 0x000fc800078e020c */
[--C-:B------:R-:W-:Y:S02]  /*0680*/  IMAD.WIDE R18, R11, 0x4, R12.reuse ;  /* 0x000000040b127825 */ /* 0x100fe400078e020c */
[----:B------:R-:W3:Y:S04]  /*0690*/  LDG.E R22, desc[UR8][R22.64] ;  /* 0x0000000816167981 */ /* 0x000ee8000c1e1900 */
[----:B------:R0:W4:Y:S02]  /*06a0*/  LDG.E R29, desc[UR8][R18.64] ;  /* 0x00000008121d7981 */ /* 0x000124000c1e1900 */
[----:B0-----:R-:W-:-:S06]  /*06b0*/  IMAD.WIDE R18, R20, 0x4, R12 ;  /* 0x0000000414127825 */ /* 0x001fcc00078e020c */
[----:B------:R-:W5:Y:S01]  /*06c0*/  LDG.E R18, desc[UR8][R18.64] ;  /* 0x0000000812127981 */ /* 0x000f62000c1e1900 */
[----:B------:R-:W-:-:S04]  /*06d0*/  UIADD3 UR5, UP1, UPT, UR5, -0x8, URZ ;  /* 0xfffffff805057890 */ /* 0x000fc8000ff3e0ff */
[----:B------:R-:W-:Y:S02]  /*06e0*/  UIADD3.X UR7, UPT, UPT, UR7, -0x1, URZ, UP1, !UPT ;  /* 0xffffffff07077890 */ /* 0x000fe40008ffe4ff */
[----:B------:R-:W-:-:S04]  /*06f0*/  UISETP.NE.U32.AND UP1, UPT, UR5, URZ, UPT ;  /* 0x000000ff0500728c */ /* 0x000fc8000bf25070 */
[----:B------:R-:W-:Y:S01]  /*0700*/  UISETP.NE.AND.EX UP1, UPT, UR7, URZ, UPT, UP1 ;  /* 0x000000ff0700728c */ /* 0x000fe2000bf25310 */
[C---:B------:R-:W-:Y:S01]  /*0710*/  IMAD R8, R4.reuse, 0x8, R8 ;  /* 0x0000000804087824 */ /* 0x040fe200078e0208 */
[----:B------:R-:W-:Y:S01]  /*0720*/  IADD3.X R5, PT, PT, R5, 0x8, RZ, P0, !PT ;  /* 0x0000000805057810 */ /* 0x000fe200007fe4ff */
[C---:B------:R-:W-:Y:S02]  /*0730*/  IMAD R3, R4.reuse, 0x8, R3 ;  /* 0x0000000804037824 */ /* 0x040fe400078e0203 */
[C---:B------:R-:W-:Y:S02]  /*0740*/  IMAD R9, R4.reuse, 0x8, R9 ;  /* 0x0000000804097824 */ /* 0x040fe400078e0209 */
[C---:B------:R-:W-:Y:S02]  /*0750*/  IMAD R10, R4.reuse, 0x8, R10 ;  /* 0x00000008040a7824 */ /* 0x040fe400078e020a */
[C---:B------:R-:W-:Y:S02]  /*0760*/  IMAD R11, R4.reuse, 0x8, R11 ;  /* 0x00000008040b7824 */ /* 0x040fe400078e020b */
[----:B------:R-:W-:-:S02]  /*0770*/  IMAD R20, R4, 0x8, R20 ;  /* 0x0000000804147824 */ /* 0x000fc400078e0214 */
[C---:B------:R-:W-:Y:S02]  /*0780*/  IMAD R21, R4.reuse, 0x8, R21 ;  /* 0x0000000804157824 */ /* 0x040fe400078e0215 */
[----:B------:R-:W-:Y:S02]  /*0790*/  IMAD R7, R4, 0x8, R7 ;  /* 0x0000000804077824 */ /* 0x000fe400078e0207 */
[----:B---3--:R-:W-:-:S04]  /*07a0*/  FFMA R27, R27, R22, R28 ;  /* 0x000000161b1b7223 */ /* 0x008fc8000000001c */
[----:B----4-:R-:W-:Y:S01]  /*07b0*/  FFMA R24, R24, R29, R27 ;  /* 0x0000001d18187223 */ /* 0x010fe2000000001b */
[----:B------:R-:W-:-:S03]  /*07c0*/  IMAD.MOV.U32 R22, RZ, RZ, R6 ;  /* 0x000000ffff167224 */ /* 0x000fc600078e0006 */
[----:B-----5:R-:W-:-:S04]  /*07d0*/  FFMA R25, R25, R18, R24 ;  /* 0x0000001219197223 */ /* 0x020fc80000000018 */
[----:B------:R-:W-:Y:S01]  /*07e0*/  FFMA R25, R26, R16, R25 ;  /* 0x000000101a197223 */ /* 0x000fe20000000019 */
[----:B------:R-:W-:Y:S06]  /*07f0*/  BRA.U UP1, `(.L_x_2) ;  /* 0xfffffff901c47547 */ /* 0x000fec000b83ffff */
.L_x_1:
[----:B------:R-:W-:Y:S05]  /*0800*/  BRA.U !UP0, `(.L_x_3) ;  /* 0x0000000508747547 */ /* 0x000fea000b800000 */
[----:B------:R-:W-:Y:S02]  /*0810*/  UISETP.GE.U32.AND UP1, UPT, UR14, 0x4, UPT ;  /* 0x000000040e00788c */ /* 0x000fe4000bf26070 */
[----:B------:R-:W-:Y:S02]  /*0820*/  ULOP3.LUT UR7, UR6, 0x3, URZ, 0xc0, !UPT ;  /* 0x0000000306077892 */ /* 0x000fe4000f8ec0ff */
[----:B------:R-:W-:Y:S02]  /*0830*/  UISETP.GE.U32.AND.EX UP1, UPT, URZ, URZ, UPT, UP1 ;  /* 0x000000ffff00728c */ /* 0x000fe4000bf26110 */
[----:B------:R-:W-:-:S04]  /*0840*/  UISETP.NE.U32.AND UP0, UPT, UR7, URZ, UPT ;  /* 0x000000ff0700728c */ /* 0x000fc8000bf05070 */
[----:B------:R-:W-:-:S03]  /*0850*/  UISETP.NE.AND.EX UP0, UPT, URZ, URZ, UPT, UP0 ;  /* 0x000000ffff00728c */ /* 0x000fc6000bf05300 */
[----:B------:R-:W-:Y:S08]  /*0860*/  BRA.U !UP1, `(.L_x_4) ;  /* 0x0000000109ac7547 */ /* 0x000ff0000b800000 */
[----:B------:R-:W0:Y:S01]  /*0870*/  LDC R9, c[0x0][0x3a8] ;  /* 0x0000ea00ff097b82 */ /* 0x000e220000000800 */
[----:B------:R-:W1:Y:S01]  /*0880*/  LDCU.64 UR12, c[0x0][0x380] ;  /* 0x00007000ff0c77ac */ /* 0x000e620008000a00 */
[----:B------:R-:W-:Y:S01]  /*0890*/  VIADD R18, R2, UR4 ;  /* 0x0000000402127c36 */ /* 0x000fe20008000000 */
[----:B------:R-:W-:-:S04]  /*08a0*/  IADD3 R8, P2, PT, RZ, RZ, RZ ;  /* 0x000000ffff087210 */ /* 0x000fc80007f5e0ff */
[----:B------:R-:W-:Y:S01]  /*08b0*/  SHF.R.S64 R12, RZ, 0x1e, R18 ;  /* 0x0000001eff0c7819 */ /* 0x000fe20000001012 */
[----:B------:R-:W2:Y:S01]  /*08c0*/  LDC.64 R4, c[0x0][0x388] ;  /* 0x0000e200ff047b82 */ /* 0x000ea20000000a00 */
[----:B------:R-:W-:-:S04]  /*08d0*/  IADD3.X R3, PT, PT, R18, 0x1, RZ, P2, !PT ;  /* 0x0000000112037810 */ /* 0x000fc800017fe4ff */
[----:B------:R-:W-:Y:S02]  /*08e0*/  SHF.R.S64 R16, R8, 0x1e, R3 ;  /* 0x0000001e08107819 */ /* 0x000fe40000001003 */
[----:B------:R-:W-:Y:S02]  /*08f0*/  IADD3.X R7, PT, PT, R18, 0x2, RZ, P2, !PT ;  /* 0x0000000212077810 */ /* 0x000fe400017fe4ff */
[----:B-1----:R-:W-:Y:S02]  /*0900*/  IADD3 R12, P0, PT, R12, UR12, RZ ;  /* 0x0000000c0c0c7c10 */ /* 0x002fe4000ff1e0ff */
[----:B------:R-:W-:Y:S02]  /*0910*/  IADD3 R16, P1, PT, R16, UR12, RZ ;  /* 0x0000000c10107c10 */ /* 0x000fe4000ff3e0ff */
[----:B------:R-:W-:Y:S01]  /*0920*/  LEA.HI.X.SX32 R13, R18, UR13, 0x2, P0 ;  /* 0x0000000d120d7c11 */ /* 0x000fe200080f16ff */
[----:B0-----:R-:W-:Y:S01]  /*0930*/  IMAD R23, R9, UR4, RZ ;  /* 0x0000000409177c24 */ /* 0x001fe2000f8e02ff */
[----:B------:R-:W-:-:S02]  /*0940*/  SHF.R.S64 R6, R8, 0x1e, R7 ;  /* 0x0000001e08067819 */ /* 0x000fc40000001007 */
[----:B------:R-:W-:Y:S01]  /*0950*/  LEA.HI.X.SX32 R17, R3, UR13, 0x2, P1 ;  /* 0x0000000d03117c11 */ /* 0x000fe200088f16ff */
[C-C-:B------:R-:W-:Y:S01]  /*0960*/  IMAD.IADD R21, R14.reuse, 0x1, R23.reuse ;  /* 0x000000010e157824 */ /* 0x140fe200078e0217 */
[--C-:B------:R-:W-:Y:S01]  /*0970*/  IADD3 R19, PT, PT, R14, R9, R23.reuse ;  /* 0x000000090e137210 */ /* 0x100fe20007ffe017 */
[----:B------:R-:W-:Y:S01]  /*0980*/  IMAD R23, R9, 0x2, R23 ;  /* 0x0000000209177824 */ /* 0x000fe200078e0217 */
[----:B------:R-:W-:Y:S01]  /*0990*/  IADD3.X R18, PT, PT, R18, 0x3, RZ, P2, !PT ;  /* 0x0000000312127810 */ /* 0x000fe200017fe4ff */
[----:B--2---:R-:W-:Y:S01]  /*09a0*/  IMAD.WIDE R20, R21, 0x4, R4 ;  /* 0x0000000415147825 */ /* 0x004fe200078e0204 */
[----:B------:R0:W2:Y:S01]  /*09b0*/  LDG.E R10, desc[UR8][R12.64] ;  /* 0x000000080c0a7981 */ /* 0x0000a2000c1e1900 */
[----:B------:R-:W-:Y:S02]  /*09c0*/  IADD3 R6, P0, PT, R6, UR12, RZ ;  /* 0x0000000c06067c10 */ /* 0x000fe4000ff1e0ff */
[----:B------:R-:W-:Y:S01]  /*09d0*/  SHF.R.S64 R8, R8, 0x1e, R18 ;  /* 0x0000001e08087819 */ /* 0x000fe20000001012 */
[----:B------:R-:W2:Y:S04]  /*09e0*/  LDG.E R11, desc[UR8][R20.64] ;  /* 0x00000008140b7981 */ /* 0x000ea8000c1e1900 */
[----:B------:R1:W3:Y:S01]  /*09f0*/  LDG.E R3, desc[UR8][R16.64] ;  /* 0x0000000810037981 */ /* 0x0002e2000c1e1900 */
[----:B0-----:R-:W-:-:S04]  /*0a00*/  IMAD.WIDE R12, R19, 0x4, R4 ;  /* 0x00000004130c7825 */ /* 0x001fc800078e0204 */
[C-C-:B------:R-:W-:Y:S01]  /*0a10*/  IMAD.IADD R19, R14.reuse, 0x1, R23.reuse ;  /* 0x000000010e137824 */ /* 0x140fe200078e0217 */
[----:B------:R-:W-:Y:S01]  /*0a20*/  IADD3 R23, PT, PT, R14, R9, R23 ;  /* 0x000000090e177210 */ /* 0x000fe20007ffe017 */
[----:B------:R-:W3:Y:S01]  /*0a30*/  LDG.E R12, desc[UR8][R12.64] ;  /* 0x000000080c0c7981 */ /* 0x000ee2000c1e1900 */
[----:B------:R-:W-:Y:S01]  /*0a40*/  IADD3 R8, P1, PT, R8, UR12, RZ ;  /* 0x0000000c08087c10 */ /* 0x000fe2000ff3e0ff */
[--C-:B-1----:R-:W-:Y:S01]  /*0a50*/  IMAD.WIDE R16, R19, 0x4, R4.reuse ;  /* 0x0000000413107825 */ /* 0x102fe200078e0204 */
[----:B------:R-:W-:Y:S02]  /*0a60*/  LEA.HI.X.SX32 R7, R7, UR13, 0x2, P0 ;  /* 0x0000000d07077c11 */ /* 0x000fe400080f16ff */
[----:B------:R-:W-:Y:S01]  /*0a70*/  LEA.HI.X.SX32 R9, R18, UR13, 0x2, P1 ;  /* 0x0000000d12097c11 */ /* 0x000fe200088f16ff */
[----:B------:R-:W-:Y:S02]  /*0a80*/  IMAD.WIDE R4, R23, 0x4, R4 ;  /* 0x0000000417047825 */ /* 0x000fe400078e0204 */
[----:B------:R-:W4:Y:S04]  /*0a90*/  LDG.E R6, desc[UR8][R6.64] ;  /* 0x0000000806067981 */ /* 0x000f28000c1e1900 */
[----:B------:R-:W4:Y:S04]  /*0aa0*/  LDG.E R16, desc[UR8][R16.64] ;  /* 0x0000000810107981 */ /* 0x000f28000c1e1900 */
[----:B------:R-:W5:Y:S04]  /*0ab0*/  LDG.E R8, desc[UR8][R8.64] ;  /* 0x0000000808087981 */ /* 0x000f68000c1e1900 */
[----:B------:R-:W5:Y:S01]  /*0ac0*/  LDG.E R4, desc[UR8][R4.64] ;  /* 0x0000000804047981 */ /* 0x000f62000c1e1900 */
[----:B------:R-:W-:Y:S01]  /*0ad0*/  UIADD3 UR4, UPT, UPT, UR4, 0x4, URZ ;  /* 0x0000000404047890 */ /* 0x000fe2000fffe0ff */
[----:B--2---:R-:W-:-:S04]  /*0ae0*/  FFMA R10, R10, R11, R25 ;  /* 0x0000000b0a0a7223 */ /* 0x004fc80000000019 */
[----:B---3--:R-:W-:-:S04]  /*0af0*/  FFMA R3, R3, R12, R10 ;  /* 0x0000000c03037223 */ /* 0x008fc8000000000a */
[----:B----4-:R-:W-:-:S04]  /*0b00*/  FFMA R3, R6, R16, R3 ;  /* 0x0000001006037223 */ /* 0x010fc80000000003 */
[----:B-----5:R-:W-:-:S07]  /*0b10*/  FFMA R25, R8, R4, R3 ;  /* 0x0000000408197223 */ /* 0x020fce0000000003 */
.L_x_4:
[----:B------:R-:W-:Y:S05]  /*0b20*/  BRA.U !UP0, `(.L_x_3) ;  /* 0x0000000108ac7547 */ /* 0x000fea000b800000 */
[----:B------:R-:W-:Y:S02]  /*0b30*/  UISETP.NE.U32.AND UP1, UPT, UR7, 0x1, UPT ;  /* 0x000000010700788c */ /* 0x000fe4000bf25070 */
[----:B------:R-:W-:Y:S02]  /*0b40*/  ULOP3.LUT UR5, UR6, 0x1, URZ, 0xc0, !UPT ;  /* 0x0000000106057892 */ /* 0x000fe4000f8ec0ff */
[----:B------:R-:W-:Y:S02]  /*0b50*/  UISETP.NE.AND.EX UP1, UPT, URZ, URZ, UPT, UP1 ;  /* 0x000000ffff00728c */ /* 0x000fe4000bf25310 */
[----:B------:R-:W-:-:S04]  /*0b60*/  UISETP.NE.U32.AND UP0, UPT, UR5, 0x1, UPT ;  /* 0x000000010500788c */ /* 0x000fc8000bf05070 */
[----:B------:R-:W-:-:S03]  /*0b70*/  UISETP.NE.U32.AND.EX UP0, UPT, URZ, URZ, UPT, UP0 ;  /* 0x000000ffff00728c */ /* 0x000fc6000bf05100 */
[----:B------:R-:W-:Y:S08]  /*0b80*/  BRA.U !UP1, `(.L_x_5) ;  /* 0x0000000109607547 */ /* 0x000ff0000b800000 */
[----:B------:R-:W0:Y:S01]  /*0b90*/  LDC R11, c[0x0][0x3a8] ;  /* 0x0000ea00ff0b7b82 */ /* 0x000e220000000800 */
[----:B------:R-:W1:Y:S01]  /*0ba0*/  LDCU.64 UR6, c[0x0][0x380] ;  /* 0x00007000ff0677ac */ /* 0x000e620008000a00 */
[----:B------:R-:W-:Y:S01]  /*0bb0*/  VIADD R7, R2, UR4 ;  /* 0x0000000402077c36 */ /* 0x000fe20008000000 */
[----:B------:R-:W-:-:S04]  /*0bc0*/  IADD3 R3, P0, PT, RZ, RZ, RZ ;  /* 0x000000ffff037210 */ /* 0x000fc80007f1e0ff */
[----:B------:R-:W-:Y:S01]  /*0bd0*/  IADD3.X R12, PT, PT, R7, 0x1, RZ, P0, !PT ;  /* 0x00000001070c7810 */ /* 0x000fe200007fe4ff */
[----:B------:R-:W2:Y:S01]  /*0be0*/  LDC.64 R4, c[0x0][0x388] ;  /* 0x0000e200ff047b82 */ /* 0x000ea20000000a00 */
[----:B------:R-:W-:Y:S02]  /*0bf0*/  SHF.R.S64 R8, RZ, 0x1e, R7 ;  /* 0x0000001eff087819 */ /* 0x000fe40000001007 */
[----:B------:R-:W-:Y:S02]  /*0c00*/  SHF.R.S64 R6, R3, 0x1e, R12 ;  /* 0x0000001e03067819 */ /* 0x000fe4000000100c */
[----:B-1----:R-:W-:-:S04]  /*0c10*/  IADD3 R8, P0, PT, R8, UR6, RZ ;  /* 0x0000000608087c10 */ /* 0x002fc8000ff1e0ff */
[----:B------:R-:W-:Y:S01]  /*0c20*/  LEA.HI.X.SX32 R9, R7, UR7, 0x2, P0 ;  /* 0x0000000707097c11 */ /* 0x000fe200080f16ff */
[C---:B0-----:R-:W-:Y:S01]  /*0c30*/  IMAD R3, R11.reuse, UR4, R11 ;  /* 0x000000040b037c24 */ /* 0x041fe2000f8e020b */
[----:B------:R-:W-:Y:S01]  /*0c40*/  IADD3 R6, P0, PT, R6, UR6, RZ ;  /* 0x0000000606067c10 */ /* 0x000fe2000ff1e0ff */
[----:B------:R-:W-:Y:S02]  /*0c50*/  IMAD R11, R11, UR4, R14 ;  /* 0x000000040b0b7c24 */ /* 0x000fe4000f8e020e */
[----:B------:R-:W-:Y:S01]  /*0c60*/  IMAD.IADD R3, R14, 0x1, R3 ;  /* 0x000000010e037824 */ /* 0x000fe200078e0203 */
[----:B------:R-:W-:Y:S01]  /*0c70*/  LEA.HI.X.SX32 R7, R12, UR7, 0x2, P0 ;  /* 0x000000070c077c11 */ /* 0x000fe200080f16ff */
[----:B------:R-:W3:Y:S01]  /*0c80*/  LDG.E R8, desc[UR8][R8.64] ;  /* 0x0000000808087981 */ /* 0x000ee2000c1e1900 */
[----:B--2---:R-:W-:-:S03]  /*0c90*/  IMAD.WIDE R10, R11, 0x4, R4 ;  /* 0x000000040b0a7825 */ /* 0x004fc600078e0204 */
[----:B------:R-:W2:Y:S01]  /*0ca0*/  LDG.E R6, desc[UR8][R6.64] ;  /* 0x0000000806067981 */ /* 0x000ea2000c1e1900 */
[----:B------:R-:W-:-:S03]  /*0cb0*/  IMAD.WIDE R4, R3, 0x4, R4 ;  /* 0x0000000403047825 */ /* 0x000fc600078e0204 */
[----:B------:R-:W3:Y:S04]  /*0cc0*/  LDG.E R10, desc[UR8][R10.64] ;  /* 0x000000080a0a7981 */ /* 0x000ee8000c1e1900 */
[----:B------:R-:W2:Y:S01]  /*0cd0*/  LDG.E R4, desc[UR8][R4.64] ;  /* 0x0000000804047981 */ /* 0x000ea2000c1e1900 */
[----:B------:R-:W-:Y:S01]  /*0ce0*/  UIADD3 UR4, UPT, UPT, UR4, 0x2, URZ ;  /* 0x0000000204047890 */ /* 0x000fe2000fffe0ff */
[----:B---3--:R-:W-:-:S04]  /*0cf0*/  FFMA R25, R8, R10, R25 ;  /* 0x0000000a08197223 */ /* 0x008fc80000000019 */
[----:B--2---:R-:W-:-:S07]  /*0d00*/  FFMA R25, R6, R4, R25 ;  /* 0x0000000406197223 */ /* 0x004fce0000000019 */
.L_x_5:
[----:B------:R-:W-:Y:S05]  /*0d10*/  BRA.U UP0, `(.L_x_3) ;  /* 0x0000000100307547 */ /* 0x000fea000b800000 */
[----:B------:R-:W0:Y:S01]  /*0d20*/  LDC R3, c[0x0][0x3a8] ;  /* 0x0000ea00ff037b82 */ /* 0x000e220000000800 */
[----:B------:R-:W1:Y:S01]  /*0d30*/  LDCU.64 UR6, c[0x0][0x380] ;  /* 0x00007000ff0677ac */ /* 0x000e620008000a00 */
[----:B------:R-:W-:-:S05]  /*0d40*/  VIADD R5, R2, UR4 ;  /* 0x0000000402057c36 */ /* 0x000fca0008000000 */
[----:B------:R-:W-:Y:S01]  /*0d50*/  SHF.R.S64 R4, RZ, 0x1e, R5 ;  /* 0x0000001eff047819 */ /* 0x000fe20000001005 */
[----:B------:R-:W2:Y:S03]  /*0d60*/  LDC.64 R6, c[0x0][0x388] ;  /* 0x0000e200ff067b82 */ /* 0x000ea60000000a00 */
[----:B-1----:R-:W-:-:S04]  /*0d70*/  IADD3 R4, P0, PT, R4, UR6, RZ ;  /* 0x0000000604047c10 */ /* 0x002fc8000ff1e0ff */
[----:B------:R-:W-:Y:S01]  /*0d80*/  LEA.HI.X.SX32 R5, R5, UR7, 0x2, P0 ;  /* 0x0000000705057c11 */ /* 0x000fe200080f16ff */
[----:B0-----:R-:W-:-:S04]  /*0d90*/  IMAD R3, R3, UR4, R14 ;  /* 0x0000000403037c24 */ /* 0x001fc8000f8e020e */
[----:B------:R-:W3:Y:S01]  /*0da0*/  LDG.E R4, desc[UR8][R4.64] ;  /* 0x0000000804047981 */ /* 0x000ee2000c1e1900 */
[----:B--2---:R-:W-:-:S06]  /*0db0*/  IMAD.WIDE R2, R3, 0x4, R6 ;  /* 0x0000000403027825 */ /* 0x004fcc00078e0206 */
[----:B------:R-:W3:Y:S02]  /*0dc0*/  LDG.E R2, desc[UR8][R2.64] ;  /* 0x0000000802027981 */ /* 0x000ee4000c1e1900 */
[----:B---3--:R-:W-:-:S07]  /*0dd0*/  FFMA R25, R4, R2, R25 ;  /* 0x0000000204197223 */ /* 0x008fce0000000019 */
.L_x_3:
[----:B------:R0:W1:Y:S02]  /*0de0*/  F2F.F64.F32 R2, R25 ;  /* 0x0000001900027310 */ /* 0x0000640000201800 */
.L_x_0:
[----:B------:R-:W2:Y:S01]  /*0df0*/  LDCU.64 UR4, c[0x0][0x390] ;  /* 0x00007200ff0477ac */ /* 0x000ea20008000a00 */
[----:B------:R-:W-:Y:S01]  /*0e00*/  SHF.R.S32.HI R5, RZ, 0x1f, R0 ;  /* 0x0000001fff057819 */ /* 0x000fe20000011400 */
[----:B------:R-:W-:-:S04]  /*0e10*/  IMAD.MOV.U32 R15, RZ, RZ, RZ ;  /* 0x000000ffff0f7224 */ /* 0x000fc800078e00ff */
[----:B------:R-:W-:Y:S02]  /*0e20*/  IMAD R5, R5, UR10, RZ ;  /* 0x0000000a05057c24 */ /* 0x000fe4000f8e02ff */
[----:B------:R-:W-:-:S04]  /*0e30*/  IMAD.WIDE.U32 R14, R0, UR10, R14 ;  /* 0x0000000a000e7c25 */ /* 0x000fc8000f8e000e */
[----:B------:R-:W-:-:S04]  /*0e40*/  IMAD R5, R0, UR11, R5 ;  /* 0x0000000b00057c24 */ /* 0x000fc8000f8e0205 */
[----:B------:R-:W-:Y:S01]  /*0e50*/  IMAD.IADD R5, R15, 0x1, R5 ;  /* 0x000000010f057824 */ /* 0x000fe200078e0205 */
[----:B--2---:R-:W-:-:S04]  /*0e60*/  LEA R6, P0, R14, UR4, 0x2 ;  /* 0x000000040e067c11 */ /* 0x004fc8000f8010ff */
[----:B------:R-:W-:-:S05]  /*0e70*/  LEA.HI.X R7, R14, UR5, R5, 0x2, P0 ;  /* 0x000000050e077c11 */ /* 0x000fca00080f1405 */
[----:B------:R-:W2:Y:S01]  /*0e80*/  LDG.E R8, desc[UR8][R6.64] ;  /* 0x0000000806087981 */ /* 0x000ea2000c1e1900 */
[----:B-1----:R-:W-:Y:S01]  /*0e90*/  DADD R4, -R2, 1 ;  /* 0x3ff0000002047429 */ /* 0x002fe20000000100 */
[----:B--2---:R-:W1:Y:S07]  /*0ea0*/  F2F.F64.F32 R8, R8 ;  /* 0x0000000800087310 */ /* 0x004e6e0000201800 */
[----:B-1----:R-:W-:-:S10]  /*0eb0*/  DFMA R4, R4, R2, R8 ;  /* 0x000000020404722b */ /* 0x002fd40000000008 */
[----:B------:R-:W1:Y:S02]  /*0ec0*/  F2F.F32.F64 R5, R4 ;  /* 0x0000000400057310 */ /* 0x000e640000301000 */
[----:B-1----:R-:W-:Y:S01]  /*0ed0*/  STG.E desc[UR8][R6.64], R5 ;  /* 0x0000000506007986 */ /* 0x002fe2000c101908 */
[----:B------:R-:W-:Y:S05]  /*0ee0*/  EXIT ;  /* 0x000000000000794d */ /* 0x000fea0003800000 */
.L_x_6:
[----:B------:R-:W-:-:S00]  /*0ef0*/  BRA `(.L_x_6) ;  /* 0xfffffffc00fc7947 */ /* 0x000fc0000383ffff */
[----:B------:R-:W-:-:S00]  /*0f00*/  NOP ;  /* 0x0000000000007918 */ /* 0x000fc00000000000 */
[----:B------:R-:W-:-:S00]  /*0f10*/  NOP ;  /* 0x0000000000007918 */ /* 0x000fc00000000000 */
[----:B------:R-:W-:-:S00]  /*0f20*/  NOP ;  /* 0x0000000000007918 */ /* 0x000fc00000000000 */
[----:B------:R-:W-:-:S00]  /*0f30*/  NOP ;  /* 0x0000000000007918 */ /* 0x000fc00000000000 */
[----:B------:R-:W-:-:S00]  /*0f40*/  NOP ;  /* 0x0000000000007918 */ /* 0x000fc00000000000 */
[----:B------:R-:W-:-:S00]  /*0f50*/  NOP ;  /* 0x0000000000007918 */ /* 0x000fc00000000000 */
[----:B------:R-:W-:-:S00]  /*0f60*/  NOP ;  /* 0x0000000000007918 */ /* 0x000fc00000000000 */
[----:B------:R-:W-:-:S00]  /*0f70*/  NOP ;  /* 0x0000000000007918 */ /* 0x000fc00000000000 */
.L_x_45:


//--------------------- .text._Z17matmul_v1_DerReLUPfS_S_mmmmmm --------------------------
	.section	.text._Z17matmul_v1_DerReLUPfS_S_mmmmmm,"ax",@progbits
	.align	128
        .global         _Z17matmul_v1_DerReLUPfS_S_mmmmmm
        .type           _Z17matmul_v1_DerReLUPfS_S_mmmmmm,@function
        .size           _Z17matmul_v1_DerReLUPfS_S_mmmmmm,(.L_x_46 - _Z17matmul_v1_DerReLUPfS_S_mmmmmm)
        .other          _Z17matmul_v1_DerReLUPfS_S_mmmmmm,@"STO_CUDA_ENTRY STV_DEFAULT"
_Z17matmul_v1_DerReLUPfS_S_mmmmmm:
.text._Z17matmul_v1_DerReLUPfS_S_mmmmmm:
        /* <DEDUP_REMOVED lines=18> */
[----:B------:R-:W-:Y:S01]  /*0120*/  IMAD.MOV.U32 R25, RZ, RZ, RZ ;  /* 0x000000ffff197224 */ /* 0x000fe200078e00ff */
        /* <DEDUP_REMOVED lines=30> */
.L_x_9:
        /* <DEDUP_REMOVED lines=79> */
.L_x_8:
        /* <DEDUP_REMOVED lines=50> */
.L_x_11:
        /* <DEDUP_REMOVED lines=31> */
.L_x_12:
        /* <DEDUP_REMOVED lines=13> */
.L_x_10:
[----:B------:R-:W-:-:S07]  /*0de0*/  FSET.BF.GT.AND R25, R25, RZ, PT ;  /* 0x000000ff1919720a */ /* 0x000fce0003804000 */
.L_x_7:
[----:B------:R-:W0:Y:S01]  /*0df0*/  LDCU.64 UR4, c[0x0][0x390] ;  /* 0x00007200ff0477ac */ /* 0x000e220008000a00 */
[----:B------:R-:W-:Y:S01]  /*0e00*/  SHF.R.S32.HI R3, RZ, 0x1f, R0 ;  /* 0x0000001fff037819 */ /* 0x000fe20000011400 */
[----:B------:R-:W-:-:S04]  /*0e10*/  IMAD.MOV.U32 R15, RZ, RZ, RZ ;  /* 0x000000ffff0f7224 */ /* 0x000fc800078e00ff */
[----:B------:R-:W-:Y:S02]  /*0e20*/  IMAD R3, R3, UR10, RZ ;  /* 0x0000000a03037c24 */ /* 0x000fe4000f8e02ff */
[----:B------:R-:W-:-:S04]  /*0e30*/  IMAD.WIDE.U32 R14, R0, UR10, R14 ;  /* 0x0000000a000e7c25 */ /* 0x000fc8000f8e000e */
[----:B------:R-:W-:-:S04]  /*0e40*/  IMAD R3, R0, UR11, R3 ;  /* 0x0000000b00037c24 */ /* 0x000fc8000f8e0203 */
[----:B------:R-:W-:Y:S01]  /*0e50*/  IMAD.IADD R3, R15, 0x1, R3 ;  /* 0x000000010f037824 */ /* 0x000fe200078e0203 */
[----:B0-----:R-:W-:-:S04]  /*0e60*/  LEA R2, P0, R14, UR4, 0x2 ;  /* 0x000000040e027c11 */ /* 0x001fc8000f8010ff */
[----:B------:R-:W-:-:S05]  /*0e70*/  LEA.HI.X R3, R14, UR5, R3, 0x2, P0 ;  /* 0x000000050e037c11 */ /* 0x000fca00080f1403 */
[----:B------:R-:W2:Y:S02]  /*0e80*/  LDG.E R0, desc[UR8][R2.64] ;  /* 0x0000000802007981 */ /* 0x000ea4000c1e1900 */
[----:B--2---:R-:W-:-:S05]  /*0e90*/  FADD R25, R0, R25 ;  /* 0x0000001900197221 */ /* 0x004fca0000000000 */
[----:B------:R-:W-:Y:S01]  /*0ea0*/  STG.E desc[UR8][R2.64], R25 ;  /* 0x0000001902007986 */ /* 0x000fe2000c101908 */
[----:B------:R-:W-:Y:S05]  /*0eb0*/  EXIT ;  /* 0x000000000000794d */ /* 0x000fea0003800000 */
.L_x_13:
        /* <DEDUP_REMOVED lines=12> */
.L_x_46:


//--------------------- .text._Z17matmul_v1_SigmoidPfS_S_mmmmmm --------------------------
	.section	.text._Z17matmul_v1_SigmoidPfS_S_mmmmmm,"ax",@progbits
	.align	128
        .global         _Z17matmul_v1_SigmoidPfS_S_mmmmmm
        .type           _Z17matmul_v1_SigmoidPfS_S_mmmmmm,@function
        .size           _Z17matmul_v1_SigmoidPfS_S_mmmmmm,(.L_x_44 - _Z17matmul_v1_SigmoidPfS_S_mmmmmm)
        .other          _Z17matmul_v1_SigmoidPfS_S_mmmmmm,@"STO_CUDA_ENTRY STV_DEFAULT"
_Z17matmul_v1_SigmoidPfS_S_mmmmmm:
.text._Z17matmul_v1_SigmoidPfS_S_mmmmmm:
        /* <DEDUP_REMOVED lines=37> */
[--C-:B------:R-:W-:Y:S01]  /*0250*/  IMAD.MOV.U32 R8, RZ, RZ, R14.reuse ;  /* 0x000000ffff087224 */ /* 0x100fe200078e000e */
[----:B------:R-:W-:Y:S02]  /*0260*/  IADD3.X R6, PT, PT, R4, 0x7, RZ, P0, !PT ;  /* 0x0000000704067810 */ /* 0x000fe400007fe4ff */
[----:B------:R-:W2:Y:S01]  /*0270*/  LDC.64 R12, c[0x0][0x388] ;  /* 0x0000e200ff0c7b82 */ /* 0x000ea20000000a00 */
[----:B------:R-:W3:Y:S01]  /*0280*/  LDCU.64 UR12, c[0x0][0x380] ;  /* 0x00007000ff0c77ac */ /* 0x000ee20008000a00 */
[----:B------:R-:W-:Y:S01]  /*0290*/  UMOV UR5, UR4 ;  /* 0x0000000400057c82 */ /* 0x000fe20008000000 */
[----:B0-----:R-:W-:Y:S01]  /*02a0*/  IMAD.IADD R9, R14, 0x1, R5 ;  /* 0x000000010e097824 */ /* 0x001fe200078e0205 */
[C---:B------:R-:W-:Y:S01]  /*02b0*/  LEA R3, R5.reuse, R14, 0x1 ;  /* 0x0000000e05037211 */ /* 0x040fe200078e08ff */
[----:B------:R-:W-:-:S02]  /*02c0*/  IMAD R10, R5, 0x3, R14 ;  /* 0x00000003050a7824 */ /* 0x000fc400078e020e */
[C-C-:B------:R-:W-:Y:S02]  /*02d0*/  IMAD R11, R5.reuse, 0x4, R14.reuse ;  /* 0x00000004050b7824 */ /* 0x140fe400078e020e */
[C-C-:B------:R-:W-:Y:S02]  /*02e0*/  IMAD R20, R5.reuse, 0x5, R14.reuse ;  /* 0x0000000505147824 */ /* 0x140fe400078e020e */
[C-C-:B------:R-:W-:Y:S02]  /*02f0*/  IMAD R21, R5.reuse, 0x6, R14.reuse ;  /* 0x0000000605157824 */ /* 0x140fe400078e020e */
[----:B-123--:R-:W-:-:S07]  /*0300*/  IMAD R22, R5, 0x7, R14 ;  /* 0x0000000705167824 */ /* 0x00efce00078e020e */
.L_x_16:
[----:B------:R-:W-:Y:S01]  /*0310*/  IADD3 R7, P0, PT, RZ, R23, RZ ;  /* 0x00000017ff077210 */ /* 0x000fe20007f1e0ff */
[----:B------:R-:W-:-:S03]  /*0320*/  IMAD.WIDE R24, R8, 0x4, R12 ;  /* 0x0000000408187825 */ /* 0x000fc600078e020c */
[C---:B------:R-:W-:Y:S02]  /*0330*/  IADD3.X R18, PT, PT, R6.reuse, -0x7, RZ, P0, !PT ;  /* 0xfffffff906127810 */ /* 0x040fe400007fe4ff */
[----:B------:R-:W-:Y:S01]  /*0340*/  IADD3.X R28, PT, PT, R6, -0x6, RZ, P0, !PT ;  /* 0xfffffffa061c7810 */ /* 0x000fe200007fe4ff */
[----:B------:R-:W2:Y:S01]  /*0350*/  LDG.E R25, desc[UR8][R24.64] ;  /* 0x0000000818197981 */ /* 0x000ea2000c1e1900 */
[----:B------:R-:W-:-:S04]  /*0360*/  SHF.R.S64 R16, R7, 0x1e, R18 ;  /* 0x0000001e07107819 */ /* 0x000fc80000001012 */
[----:B------:R-:W-:-:S04]  /*0370*/  IADD3 R16, P1, PT, R16, UR12, RZ ;  /* 0x0000000c10107c10 */ /* 0x000fc8000ff3e0ff */
[----:B------:R-:W-:Y:S02]  /*0380*/  LEA.HI.X.SX32 R17, R18, UR13, 0x2, P1 ;  /* 0x0000000d12117c11 */ /* 0x000fe400088f16ff */
[----:B------:R-:W-:-:S03]  /*0390*/  SHF.R.S64 R18, R7, 0x1e, R28 ;  /* 0x0000001e07127819 */ /* 0x000fc6000000101c */
[----:B------:R0:W2:Y:S02]  /*03a0*/  LDG.E R27, desc[UR8][R16.64] ;  /* 0x00000008101b7981 */ /* 0x0000a4000c1e1900 */
[----:B0-----:R-:W-:Y:S01]  /*03b0*/  IADD3 R16, P1, PT, R18, UR12, RZ ;  /* 0x0000000c12107c10 */ /* 0x001fe2000ff3e0ff */
[----:B------:R-:W-:-:S03]  /*03c0*/  IMAD.WIDE R18, R9, 0x4, R12 ;  /* 0x0000000409127825 */ /* 0x000fc600078e020c */
[----:B------:R-:W-:Y:S02]  /*03d0*/  LEA.HI.X.SX32 R17, R28, UR13, 0x2, P1 ;  /* 0x0000000d1c117c11 */ /* 0x000fe400088f16ff */
[----:B------:R0:W3:Y:S04]  /*03e0*/  LDG.E R28, desc[UR8][R18.64] ;  /* 0x00000008121c7981 */ /* 0x0000e8000c1e1900 */
[----:B------:R1:W3:Y:S01]  /*03f0*/  LDG.E R29, desc[UR8][R16.64] ;  /* 0x00000008101d7981 */ /* 0x0002e2000c1e1900 */
[C---:B------:R-:W-:Y:S02]  /*0400*/  IADD3.X R24, PT, PT, R6.reuse, -0x4, RZ, P0, !PT ;  /* 0xfffffffc06187810 */ /* 0x040fe400007fe4ff */
[----:B0-----:R-:W-:-:S04]  /*0410*/  IADD3.X R18, PT, PT, R6, -0x5, RZ, P0, !PT ;  /* 0xfffffffb06127810 */ /* 0x001fc800007fe4ff */
[----:B------:R-:W-:Y:S01]  /*0420*/  SHF.R.S64 R19, R7, 0x1e, R18 ;  /* 0x0000001e07137819 */ /* 0x000fe20000001012 */
[----:B-1----:R-:W-:-:S04]  /*0430*/  IMAD.WIDE R16, R3, 0x4, R12 ;  /* 0x0000000403107825 */ /* 0x002fc800078e020c */
[----:B--2---:R-:W-:Y:S01]  /*0440*/  FFMA R25, R27, R25, R26 ;  /* 0x000000191b197223 */ /* 0x004fe2000000001a */
[----:B------:R-:W-:Y:S02]  /*0450*/  IADD3 R26, P1, PT, R19, UR12, RZ ;  /* 0x0000000c131a7c10 */ /* 0x000fe4000ff3e0ff */
[----:B------:R-:W-:Y:S02]  /*0460*/  SHF.R.S64 R19, R7, 0x1e, R24 ;  /* 0x0000001e07137819 */ /* 0x000fe40000001018 */
[----:B------:R-:W-:Y:S02]  /*0470*/  LEA.HI.X.SX32 R27, R18, UR13, 0x2, P1 ;  /* 0x0000000d121b7c11 */ /* 0x000fe400088f16ff */
[----:B------:R-:W-:-:S03]  /*0480*/  IADD3 R18, P1, PT, R19, UR12, RZ ;  /* 0x0000000c13127c10 */ /* 0x000fc6000ff3e0ff */
[----:B------:R-:W2:Y:S01]  /*0490*/  LDG.E R26, desc[UR8][R26.64] ;  /* 0x000000081a1a7981 */ /* 0x000ea2000c1e1900 */
[----:B------:R-:W-:Y:S01]  /*04a0*/  LEA.HI.X.SX32 R19, R24, UR13, 0x2, P1 ;  /* 0x0000000d18137c11 */ /* 0x000fe200088f16ff */
[----:B---3--:R-:W-:Y:S01]  /*04b0*/  FFMA R24, R29, R28, R25 ;  /* 0x0000001c1d187223 */ /* 0x008fe20000000019 */
[----:B------:R-:W-:-:S03]  /*04c0*/  IADD3.X R28, PT, PT, R6, -0x3, RZ, P0, !PT ;  /* 0xfffffffd061c7810 */ /* 0x000fc600007fe4ff */
[----:B------:R0:W3:Y:S01]  /*04d0*/  LDG.E R25, desc[UR8][R18.64] ;  /* 0x0000000812197981 */ /* 0x0000e2000c1e1900 */
[----:B------:R-:W-:-:S03]  /*04e0*/  SHF.R.S64 R29, R7, 0x1e, R28 ;  /* 0x0000001e071d7819 */ /* 0x000fc6000000101c */
[----:B------:R1:W2:Y:S01]  /*04f0*/  LDG.E R27, desc[UR8][R16.64] ;  /* 0x00000008101b7981 */ /* 0x0002a2000c1e1900 */
[----:B0-----:R-:W-:Y:S01]  /*0500*/  IMAD.WIDE R18, R10, 0x4, R12 ;  /* 0x000000040a127825 */ /* 0x001fe200078e020c */
[----:B-1----:R-:W-:-:S05]  /*0510*/  IADD3 R16, P1, PT, R29, UR12, RZ ;  /* 0x0000000c1d107c10 */ /* 0x002fca000ff3e0ff */
[----:B------:R-:W3:Y:S01]  /*0520*/  LDG.E R18, desc[UR8][R18.64] ;  /* 0x0000000812127981 */ /* 0x000ee2000c1e1900 */
[----:B------:R-:W-:-:S05]  /*0530*/  LEA.HI.X.SX32 R17, R28, UR13, 0x2, P1 ;  /* 0x0000000d1c117c11 */ /* 0x000fca00088f16ff */
[----:B------:R0:W4:Y:S02]  /*0540*/  LDG.E R19, desc[UR8][R16.64] ;  /* 0x0000000810137981 */ /* 0x000124000c1e1900 */
[----:B0-----:R-:W-:-:S05]  /*0550*/  IMAD.WIDE R16, R11, 0x4, R12 ;  /* 0x000000040b107825 */ /* 0x001fca00078e020c */
[----:B------:R0:W4:Y:S01]  /*0560*/  LDG.E R28, desc[UR8][R16.64] ;  /* 0x00000008101c7981 */ /* 0x000122000c1e1900 */
[----:B--2---:R-:W-:Y:S01]  /*0570*/  FFMA R24, R26, R27, R24 ;  /* 0x0000001b1a187223 */ /* 0x004fe20000000018 */
[C---:B------:R-:W-:Y:S02]  /*0580*/  IADD3.X R27, PT, PT, R6.reuse, -0x1, RZ, P0, !PT ;  /* 0xffffffff061b7810 */ /* 0x040fe400007fe4ff */
[----:B------:R-:W-:Y:S01]  /*0590*/  IADD3.X R26, PT, PT, R6, -0x2, RZ, P0, !PT ;  /* 0xfffffffe061a7810 */ /* 0x000fe200007fe4ff */
[----:B---3--:R-:W-:Y:S01]  /*05a0*/  FFMA R29, R25, R18, R24 ;  /* 0x00000012191d7223 */ /* 0x008fe20000000018 */
[C---:B------:R-:W-:Y:S02]  /*05b0*/  SHF.R.S64 R18, R7.reuse, 0x1e, R27 ;  /* 0x0000001e07127819 */ /* 0x040fe4000000101b */
[----:B------:R-:W-:Y:S02]  /*05c0*/  SHF.R.S64 R24, R7, 0x1e, R26 ;  /* 0x0000001e07187819 */ /* 0x000fe4000000101a */
[----:B0-----:R-:W-:-:S02]  /*05d0*/  IADD3 R16, P2, PT, R18, UR12, RZ ;  /* 0x0000000c12107c10 */ /* 0x001fc4000ff5e0ff */
[----:B------:R-:W-:Y:S02]  /*05e0*/  IADD3 R24, P1, PT, R24, UR12, RZ ;  /* 0x0000000c18187c10 */ /* 0x000fe4000ff3e0ff */
[----:B------:R-:W-:Y:S02]  /*05f0*/  LEA.HI.X.SX32 R17, R27, UR13, 0x2, P2 ;  /* 0x0000000d1b117c11 */ /* 0x000fe400090f16ff */
[----:B------:R-:W-:Y:S02]  /*0600*/  SHF.R.S64 R18, R23, 0x1e, R6 ;  /* 0x0000001e17127819 */ /* 0x000fe40000001006 */
[----:B------:R-:W-:Y:S01]  /*0610*/  LEA.HI.X.SX32 R25, R26, UR13, 0x2, P1 ;  /* 0x0000000d1a197c11 */ /* 0x000fe200088f16ff */
[----:B------:R0:W2:Y:S01]  /*0620*/  LDG.E R23, desc[UR8][R16.64] ;  /* 0x0000000810177981 */ /* 0x0000a2000c1e1900 */
[----:B------:R-:W-:-:S03]  /*0630*/  IMAD.WIDE R26, R20, 0x4, R12 ;  /* 0x00000004141a7825 */ /* 0x000fc600078e020c */
[----:B------:R-:W3:Y:S04]  /*0640*/  LDG.E R24, desc[UR8][R24.64] ;  /* 0x0000000818187981 */ /* 0x000ee8000c1e1900 */
[----:B------:R-:W3:Y:S01]  /*0650*/  LDG.E R26, desc[UR8][R26.64] ;  /* 0x000000081a1a7981 */ /* 0x000ee2000c1e1900 */
[----:B0-----:R-:W-:Y:S01]  /*0660*/  IADD3 R16, P1, PT, R18, UR12, RZ ;  /* 0x0000000c12107c10 */ /* 0x001fe2000ff3e0ff */
[----:B----4-:R-:W-:Y:S01]  /*0670*/  FFMA R29, R19, R28, R29 ;  /* 0x0000001c131d7223 */ /* 0x010fe2000000001d */
[----:B------:R-:W-:Y:S02]  /*0680*/  IMAD.WIDE R18, R21, 0x4, R12 ;  /* 0x0000000415127825 */ /* 0x000fe400078e020c */
[----:B------:R-:W-:-:S03]  /*0690*/  LEA.HI.X.SX32 R17, R6, UR13, 0x2, P1 ;  /* 0x0000000d06117c11 */ /* 0x000fc600088f16ff */
[----:B------:R0:W2:Y:S04]  /*06a0*/  LDG.E R28, desc[UR8][R18.64] ;  /* 0x00000008121c7981 */ /* 0x0000a8000c1e1900 */
[----:B------:R-:W4:Y:S01]  /*06b0*/  LDG.E R25, desc[UR8][R16.64] ;  /* 0x0000000810197981 */ /* 0x000f22000c1e1900 */
[----:B0-----:R-:W-:-:S06]  /*06c0*/  IMAD.WIDE R18, R22, 0x4, R12 ;  /* 0x0000000416127825 */ /* 0x001fcc00078e020c */
[----:B------:R-:W4:Y:S01]  /*06d0*/  LDG.E R18, desc[UR8][R18.64] ;  /* 0x0000000812127981 */ /* 0x000f22000c1e1900 */
[----:B------:R-:W-:-:S04]  /*06e0*/  UIADD3 UR5, UP1, UPT, UR5, -0x8, URZ ;  /* 0xfffffff805057890 */ /* 0x000fc8000ff3e0ff */
[----:B------:R-:W-:Y:S02]  /*06f0*/  UIADD3.X UR7, UPT, UPT, UR7, -0x1, URZ, UP1, !UPT ;  /* 0xffffffff07077890 */ /* 0x000fe40008ffe4ff */
[----:B------:R-:W-:-:S04]  /*0700*/  UISETP.NE.U32.AND UP1, UPT, UR5, URZ, UPT ;  /* 0x000000ff0500728c */ /* 0x000fc8000bf25070 */
[----:B------:R-:W-:Y:S01]  /*0710*/  UISETP.NE.AND.EX UP1, UPT, UR7, URZ, UPT, UP1 ;  /* 0x000000ff0700728c */ /* 0x000fe2000bf25310 */
[C---:B------:R-:W-:Y:S01]  /*0720*/  IMAD R9, R5.reuse, 0x8, R9 ;  /* 0x0000000805097824 */ /* 0x040fe200078e0209 */
[C---:B------:R-:W-:Y:S01]  /*0730*/  LEA R11, R5.reuse, R11, 0x3 ;  /* 0x0000000b050b7211 */ /* 0x040fe200078e18ff */
[C---:B------:R-:W-:Y:S01]  /*0740*/  IMAD R3, R5.reuse, 0x8, R3 ;  /* 0x0000000805037824 */ /* 0x040fe200078e0203 */
[----:B------:R-:W-:Y:S01]  /*0750*/  IADD3.X R6, PT, PT, R6, 0x8, RZ, P0, !PT ;  /* 0x0000000806067810 */ /* 0x000fe200007fe4ff */
[C---:B------:R-:W-:Y:S02]  /*0760*/  IMAD R10, R5.reuse, 0x8, R10 ;  /* 0x00000008050a7824 */ /* 0x040fe400078e020a */
[C---:B------:R-:W-:Y:S02]  /*0770*/  IMAD R20, R5.reuse, 0x8, R20 ;  /* 0x0000000805147824 */ /* 0x040fe400078e0214 */
[C---:B------:R-:W-:Y:S02]  /*0780*/  IMAD R21, R5.reuse, 0x8, R21 ;  /* 0x0000000805157824 */ /* 0x040fe400078e0215 */
[----:B------:R-:W-:-:S02]  /*0790*/  IMAD R22, R5, 0x8, R22 ;  /* 0x0000000805167824 */ /* 0x000fc400078e0216 */
[----:B------:R-:W-:Y:S02]  /*07a0*/  IMAD R8, R5, 0x8, R8 ;  /* 0x0000000805087824 */ /* 0x000fe400078e0208 */
[----:B---3--:R-:W-:-:S04]  /*07b0*/  FFMA R24, R24, R26, R29 ;  /* 0x0000001a18187223 */ /* 0x008fc8000000001d */
[----:B--2---:R-:W-:-:S04]  /*07c0*/  FFMA R23, R23, R28, R24 ;  /* 0x0000001c17177223 */ /* 0x004fc80000000018 */
[----:B----4-:R-:W-:Y:S01]  /*07d0*/  FFMA R26, R25, R18, R23 ;  /* 0x00000012191a7223 */ /* 0x010fe20000000017 */
[----:B------:R-:W-:Y:S01]  /*07e0*/  MOV R23, R7 ;  /* 0x0000000700177202 */ /* 0x000fe20000000f00 */
[----:B------:R-:W-:Y:S06]  /*07f0*/  BRA.U UP1, `(.L_x_16) ;  /* 0xfffffff901c47547 */ /* 0x000fec000b83ffff */
.L_x_15:
        /* <DEDUP_REMOVED lines=15> */
[----:B------:R-:W-:Y:S02]  /*08f0*/  IADD3.X R9, PT, PT, R20, 0x2, RZ, P2, !PT ;  /* 0x0000000214097810 */ /* 0x000fe400017fe4ff */
[----:B-1----:R-:W-:Y:S02]  /*0900*/  IADD3 R12, P0, PT, R12, UR10, RZ ;  /* 0x0000000a0c0c7c10 */ /* 0x002fe4000ff1e0ff */
[----:B------:R-:W-:-:S02]  /*0910*/  IADD3 R18, P1, PT, R18, UR10, RZ ;  /* 0x0000000a12127c10 */ /* 0x000fc4000ff3e0ff */
[----:B------:R-:W-:Y:S01]  /*0920*/  LEA.HI.X.SX32 R13, R20, UR11, 0x2, P0 ;  /* 0x0000000b140d7c11 */ /* 0x000fe200080f16ff */
[----:B0-----:R-:W-:Y:S01]  /*0930*/  IMAD R23, R11, UR4, RZ ;  /* 0x000000040b177c24 */ /* 0x001fe2000f8e02ff */
[----:B------:R-:W-:-:S03]  /*0940*/  LEA.HI.X.SX32 R19, R3, UR11, 0x2, P1 ;  /* 0x0000000b03137c11 */ /* 0x000fc600088f16ff */
[C-C-:B------:R-:W-:Y:S01]  /*0950*/  IMAD.IADD R17, R14.reuse, 0x1, R23.reuse ;  /* 0x000000010e117824 */ /* 0x140fe200078e0217 */
[--C-:B------:R-:W-:Y:S01]  /*0960*/  IADD3 R21, PT, PT, R14, R11, R23.reuse ;  /* 0x0000000b0e157210 */ /* 0x100fe20007ffe017 */
[----:B------:R-:W-:Y:S01]  /*0970*/  IMAD R23, R11, 0x2, R23 ;  /* 0x000000020b177824 */ /* 0x000fe200078e0217 */
[----:B------:R-:W-:Y:S01]  /*0980*/  IADD3.X R20, PT, PT, R20, 0x3, RZ, P2, !PT ;  /* 0x0000000314147810 */ /* 0x000fe200017fe4ff */
[----:B--2---:R-:W-:Y:S01]  /*0990*/  IMAD.WIDE R16, R17, 0x4, R6 ;  /* 0x0000000411107825 */ /* 0x004fe200078e0206 */
[C---:B------:R-:W-:Y:S01]  /*09a0*/  SHF.R.S64 R22, R8.reuse, 0x1e, R9 ;  /* 0x0000001e08167819 */ /* 0x040fe20000001009 */
[----:B------:R0:W2:Y:S01]  /*09b0*/  LDG.E R3, desc[UR8][R12.64] ;  /* 0x000000080c037981 */ /* 0x0000a2000c1e1900 */
[----:B------:R-:W-:Y:S02]  /*09c0*/  SHF.R.S64 R10, R8, 0x1e, R20 ;  /* 0x0000001e080a7819 */ /* 0x000fe40000001014 */
[----:B------:R-:W-:Y:S01]  /*09d0*/  IADD3 R8, P0, PT, R22, UR10, RZ ;  /* 0x0000000a16087c10 */ /* 0x000fe2000ff1e0ff */
        /* <DEDUP_REMOVED lines=20> */
.L_x_17:
        /* <DEDUP_REMOVED lines=9> */
[----:B------:R-:W-:Y:S02]  /*0bb0*/  IADD3 R5, PT, PT, R4, UR4, RZ ;  /* 0x0000000404057c10 */ /* 0x000fe4000fffe0ff */
[----:B------:R-:W-:Y:S02]  /*0bc0*/  IADD3 R3, P0, PT, RZ, RZ, RZ ;  /* 0x000000ffff037210 */ /* 0x000fe40007f1e0ff */
[----:B------:R-:W-:Y:S02]  /*0bd0*/  SHF.R.S64 R10, RZ, 0x1e, R5 ;  /* 0x0000001eff0a7819 */ /* 0x000fe40000001005 */
[----:B------:R-:W2:Y:S01]  /*0be0*/  LDC.64 R8, c[0x0][0x388] ;  /* 0x0000e200ff087b82 */ /* 0x000ea20000000a00 */
[----:B------:R-:W-:-:S04]  /*0bf0*/  IADD3.X R16, PT, PT, R5, 0x1, RZ, P0, !PT ;  /* 0x0000000105107810 */ /* 0x000fc800007fe4ff */
        /* <DEDUP_REMOVED lines=9> */
[----:B--2---:R-:W-:-:S04]  /*0c90*/  IMAD.WIDE R12, R13, 0x4, R8 ;  /* 0x000000040d0c7825 */ /* 0x004fc800078e0208 */
[----:B------:R-:W2:Y:S01]  /*0ca0*/  LDG.E R7, desc[UR8][R6.64] ;  /* 0x0000000806077981 */ /* 0x000ea2000c1e1900 */
[----:B------:R-:W-:-:S03]  /*0cb0*/  IMAD.WIDE R8, R3, 0x4, R8 ;  /* 0x0000000403087825 */ /* 0x000fc600078e0208 */
[----:B------:R-:W3:Y:S04]  /*0cc0*/  LDG.E R13, desc[UR8][R12.64] ;  /* 0x000000080c0d7981 */ /* 0x000ee8000c1e1900 */
[----:B------:R-:W2:Y:S01]  /*0cd0*/  LDG.E R9, desc[UR8][R8.64] ;  /* 0x0000000808097981 */ /* 0x000ea2000c1e1900 */
[----:B------:R-:W-:Y:S01]  /*0ce0*/  UIADD3 UR4, UPT, UPT, UR4, 0x2, URZ ;  /* 0x0000000204047890 */ /* 0x000fe2000fffe0ff */
[----:B---3--:R-:W-:-:S04]  /*0cf0*/  FFMA R26, R11, R13, R26 ;  /* 0x0000000d0b1a7223 */ /* 0x008fc8000000001a */
[----:B--2---:R-:W-:-:S07]  /*0d00*/  FFMA R26, R7, R9, R26 ;  /* 0x00000009071a7223 */ /* 0x004fce000000001a */
.L_x_18:
        /* <DEDUP_REMOVED lines=8> */
[----:B0-----:R-:W-:-:S05]  /*0d90*/  IMAD R5, R5, UR4, R14 ;  /* 0x0000000405057c24 */ /* 0x001fca000f8e020e */
[----:B------:R-:W3:Y:S01]  /*0da0*/  LDG.E R7, desc[UR8][R6.64] ;  /* 0x0000000806077981 */ /* 0x000ee2000c1e1900 */
[----:B--2---:R-:W-:-:S06]  /*0db0*/  IMAD.WIDE R4, R5, 0x4, R8 ;  /* 0x0000000405047825 */ /* 0x004fcc00078e0208 */
[----:B------:R-:W3:Y:S02]  /*0dc0*/  LDG.E R4, desc[UR8][R4.64] ;  /* 0x0000000804047981 */ /* 0x000ee4000c1e1900 */
[----:B---3--:R-:W-:-:S07]  /*0dd0*/  FFMA R26, R7, R4, R26 ;  /* 0x00000004071a7223 */ /* 0x008fce000000001a */
.L_x_14:
[----:B------:R-:W-:Y:S01]  /*0de0*/  IMAD.MOV.U32 R3, RZ, RZ, 0x3bbb989d ;  /* 0x3bbb989dff037424 */ /* 0x000fe200078e00ff */
[----:B------:R-:W-:Y:S01]  /*0df0*/  BSSY.RECONVERGENT B0, `(.L_x_19) ;  /* 0x0000019000007945 */ /* 0x000fe20003800200 */
[----:B------:R-:W-:Y:S02]  /*0e00*/  IMAD.MOV.U32 R4, RZ, RZ, 0x437c0000 ;  /* 0x437c0000ff047424 */ /* 0x000fe400078e00ff */
[----:B------:R-:W-:-:S04]  /*0e10*/  FFMA.SAT R3, R26, -R3, 0.5 ;  /* 0x3f0000001a037423 */ /* 0x000fc80000002803 */
[----:B------:R-:W-:-:S04]  /*0e20*/  FFMA.RM R3, R3, R4, 12582913 ;  /* 0x4b40000103037423 */ /* 0x000fc80000004004 */
[C---:B------:R-:W-:Y:S01]  /*0e30*/  FADD R5, R3.reuse, -12583039 ;  /* 0xcb40007f03057421 */ /* 0x040fe20000000000 */
[----:B------:R-:W-:-:S03]  /*0e40*/  SHF.L.U32 R3, R3, 0x17, RZ ;  /* 0x0000001703037819 */ /* 0x000fc600000006ff */
[----:B------:R-:W-:-:S04]  /*0e50*/  FFMA R5, R26, -1.4426950216293334961, -R5 ;  /* 0xbfb8aa3b1a057823 */ /* 0x000fc80000000805 */
[----:B------:R-:W-:-:S06]  /*0e60*/  FFMA R26, R26, -1.925963033500011079e-08, R5 ;  /* 0xb2a570601a1a7823 */ /* 0x000fcc0000000005 */
[----:B------:R-:W0:Y:S02]  /*0e70*/  MUFU.EX2 R26, R26 ;  /* 0x0000001a001a7308 */ /* 0x000e240000000800 */
[----:B0-----:R-:W-:-:S06]  /*0e80*/  FMUL R3, R3, R26 ;  /* 0x0000001a03037220 */ /* 0x001fcc0000400000 */
[----:B------:R-:W0:Y:S02]  /*0e90*/  F2F.F64.F32 R4, R3 ;  /* 0x0000000300047310 */ /* 0x000e240000201800 */
[----:B0-----:R-:W-:-:S06]  /*0ea0*/  DADD R10, R4, 1 ;  /* 0x3ff00000040a7429 */ /* 0x001fcc0000000000 */
[----:B------:R-:W0:Y:S04]  /*0eb0*/  MUFU.RCP64H R5, R11 ;  /* 0x0000000b00057308 */ /* 0x000e280000001800 */
[----:B------:R-:W-:-:S05]  /*0ec0*/  VIADD R4, R11, 0x300402 ;  /* 0x003004020b047836 */ /* 0x000fca0000000000 */
[----:B------:R-:W-:Y:S01]  /*0ed0*/  FSETP.GEU.AND P0, PT, |R4|, 5.8789094863358348022e-39, PT ;  /* 0x004004020400780b */ /* 0x000fe20003f0e200 */
[----:B0-----:R-:W-:-:S08]  /*0ee0*/  DFMA R6, -R10, R4, 1 ;  /* 0x3ff000000a06742b */ /* 0x001fd00000000104 */
[----:B------:R-:W-:-:S08]  /*0ef0*/  DFMA R6, R6, R6, R6 ;  /* 0x000000060606722b */ /* 0x000fd00000000006 */
[----:B------:R-:W-:-:S08]  /*0f00*/  DFMA R6, R4, R6, R4 ;  /* 0x000000060406722b */ /* 0x000fd00000000004 */
[----:B------:R-:W-:-:S08]  /*0f10*/  DFMA R8, -R10, R6, 1 ;  /* 0x3ff000000a08742b */ /* 0x000fd00000000106 */
[----:B------:R-:W-:Y:S01]  /*0f20*/  DFMA R6, R6, R8, R6 ;  /* 0x000000080606722b */ /* 0x000fe20000000006 */
[----:B------:R-:W-:Y:S10]  /*0f30*/  @P0 BRA `(.L_x_20) ;  /* 0x0000000000100947 */ /* 0x000ff40003800000 */
[----:B------:R-:W-:Y:S02]  /*0f40*/  LOP3.LUT R3, R11, 0x7fffffff, RZ, 0xc0, !PT ;  /* 0x7fffffff0b037812 */ /* 0x000fe400078ec0ff */
[----:B------:R-:W-:-:S03]  /*0f50*/  MOV R4, 0xf80 ;  /* 0x00000f8000047802 */ /* 0x000fc60000000f00 */
[----:B------:R-:W-:-:S07]  /*0f60*/  VIADD R3, R3, 0xfff00000 ;  /* 0xfff0000003037836 */ /* 0x000fce0000000000 */
[----:B------:R-:W-:Y:S05]  /*0f70*/  CALL.REL.NOINC `($__internal_0_$__cuda_sm20_dblrcp_rn_slowpath_v3) ;  /* 0x0000000000407944 */ /* 0x000fea0003c00000 */
.L_x_20:
[----:B------:R-:W-:Y:S05]  /*0f80*/  BSYNC.RECONVERGENT B0 ;  /* 0x0000000000007941 */ /* 0x000fea0003800200 */
.L_x_19:
[----:B------:R-:W0:Y:S01]  /*0f90*/  LDCU.64 UR6, c[0x0][0x3b8] ;  /* 0x00007700ff0677ac */ /* 0x000e220008000a00 */
[----:B------:R-:W-:Y:S01]  /*0fa0*/  IMAD.MOV.U32 R15, RZ, RZ, RZ ;  /* 0x000000ffff0f7224 */ /* 0x000fe200078e00ff */
[----:B------:R-:W1:Y:S01]  /*0fb0*/  LDCU.64 UR4, c[0x0][0x390] ;  /* 0x00007200ff0477ac */ /* 0x000e620008000a00 */
[----:B0-----:R-:W-:Y:S02]  /*0fc0*/  IMAD R3, R2, UR6, RZ ;  /* 0x0000000602037c24 */ /* 0x001fe4000f8e02ff */
[----:B------:R-:W-:-:S04]  /*0fd0*/  IMAD.WIDE.U32 R14, R0, UR6, R14 ;  /* 0x00000006000e7c25 */ /* 0x000fc8000f8e000e */
[----:B------:R-:W-:Y:S01]  /*0fe0*/  IMAD R3, R0, UR7, R3 ;  /* 0x0000000700037c24 */ /* 0x000fe2000f8e0203 */
[----:B-1----:R-:W-:-:S03]  /*0ff0*/  LEA R2, P0, R14, UR4, 0x2 ;  /* 0x000000040e027c11 */ /* 0x002fc6000f8010ff */
[----:B------:R-:W-:-:S05]  /*1000*/  IMAD.IADD R3, R15, 0x1, R3 ;  /* 0x000000010f037824 */ /* 0x000fca00078e0203 */
[----:B------:R-:W-:-:S05]  /*1010*/  LEA.HI.X R3, R14, UR5, R3, 0x2, P0 ;  /* 0x000000050e037c11 */ /* 0x000fca00080f1403 */
[----:B------:R-:W2:Y:S02]  /*1020*/  LDG.E R0, desc[UR8][R2.64] ;  /* 0x0000000802007981 */ /* 0x000ea4000c1e1900 */
[----:B--2---:R-:W0:Y:S02]  /*1030*/  F2F.F64.F32 R4, R0 ;  /* 0x0000000000047310 */ /* 0x004e240000201800 */
[----:B0-----:R-:W-:-:S10]  /*1040*/  DADD R4, R4, R6 ;  /* 0x0000000004047229 */ /* 0x001fd40000000006 */
[----:B------:R-:W0:Y:S02]  /*1050*/  F2F.F32.F64 R5, R4 ;  /* 0x0000000400057310 */ /* 0x000e240000301000 */
[----:B0-----:R-:W-:Y:S01]  /*1060*/  STG.E desc[UR8][R2.64], R5 ;  /* 0x0000000502007986 */ /* 0x001fe2000c101908 */
[----:B------:R-:W-:Y:S05]  /*1070*/  EXIT ;  /* 0x000000000000794d */ /* 0x000fea0003800000 */
        .weak           $__internal_0_$__cuda_sm20_dblrcp_rn_slowpath_v3
        .type           $__internal_0_$__cuda_sm20_dblrcp_rn_slowpath_v3,@function
        .size           $__internal_0_$__cuda_sm20_dblrcp_rn_slowpath_v3,(.L_x_44 - $__internal_0_$__cuda_sm20_dblrcp_rn_slowpath_v3)
$__internal_0_$__cuda_sm20_dblrcp_rn_slowpath_v3:
[----:B------:R-:W-:Y:S01]  /*1080*/  MOV R6, R10 ;  /* 0x0000000a00067202 */ /* 0x000fe20000000f00 */
[----:B------:R-:W-:Y:S01]  /*1090*/  IMAD.MOV.U32 R7, RZ, RZ, R11 ;  /* 0x000000ffff077224 */ /* 0x000fe200078e000b */
[----:B------:R-:W-:Y:S05]  /*10a0*/  BSSY.RECONVERGENT B1, `(.L_x_21) ;  /* 0x0000025000017945 */ /* 0x000fea0003800200 */
[----:B------:R-:W-:-:S14]  /*10b0*/  DSETP.GTU.AND P0, PT, |R6|, +INF , PT ;  /* 0x7ff000000600742a */ /* 0x000fdc0003f0c200 */
[----:B------:R-:W-:Y:S05]  /*10c0*/  @P0 BRA `(.L_x_22) ;  /* 0x0000000000800947 */ /* 0x000fea0003800000 */
[----:B------:R-:W-:-:S05]  /*10d0*/  LOP3.LUT R10, R11, 0x7fffffff, RZ, 0xc0, !PT ;  /* 0x7fffffff0b0a7812 */ /* 0x000fca00078ec0ff */
[----:B------:R-:W-:-:S05]  /*10e0*/  VIADD R5, R10, 0xffffffff ;  /* 0xffffffff0a057836 */ /* 0x000fca0000000000 */
[----:B------:R-:W-:-:S13]  /*10f0*/  ISETP.GE.U32.AND P0, PT, R5, 0x7fefffff, PT ;  /* 0x7fefffff0500780c */ /* 0x000fda0003f06070 */
[----:B------:R-:W-:Y:S01]  /*1100*/  @P0 LOP3.LUT R9, R7, 0x7ff00000, RZ, 0x3c, !PT ;  /* 0x7ff0000007090812 */ /* 0x000fe200078e3cff */
[----:B------:R-:W-:Y:S01]  /*1110*/  @P0 IMAD.MOV.U32 R8, RZ, RZ, RZ ;  /* 0x000000ffff080224 */ /* 0x000fe200078e00ff */
[----:B------:R-:W-:Y:S06]  /*1120*/  @P0 BRA `(.L_x_23) ;  /* 0x0000000000700947 */ /* 0x000fec0003800000 */
[----:B------:R-:W-:-:S13]  /*1130*/  ISETP.GE.U32.AND P0, PT, R10, 0x1000001, PT ;  /* 0x010000010a00780c */ /* 0x000fda0003f06070 */
[----:B------:R-:W-:Y:S05]  /*1140*/  @!P0 BRA `(.L_x_24) ;  /* 0x0000000000388947 */ /* 0x000fea0003800000 */
[----:B------:R-:W-:Y:S01]  /*1150*/  VIADD R9, R7, 0xc0200000 ;  /* 0xc020000007097836 */ /* 0x000fe20000000000 */
[----:B------:R-:W-:Y:S01]  /*1160*/  MOV R8, R6 ;  /* 0x0000000600087202 */ /* 0x000fe20000000f00 */
[----:B------:R-:W-:Y:S02]  /*1170*/  IMAD.MOV.U32 R10, RZ, RZ, R3 ;  /* 0x000000ffff0a7224 */ /* 0x000fe400078e0003 */
[----:B------:R-:W0:Y:S04]  /*1180*/  MUFU.RCP64H R11, R9 ;  /* 0x00000009000b7308 */ /* 0x000e280000001800 */
[----:B0-----:R-:W-:-:S08]  /*1190*/  DFMA R12, -R8, R10, 1 ;  /* 0x3ff00000080c742b */ /* 0x001fd0000000010a */
[----:B------:R-:W-:-:S08]  /*11a0*/  DFMA R12, R12, R12, R12 ;  /* 0x0000000c0c0c722b */ /* 0x000fd0000000000c */
[----:B------:R-:W-:-:S08]  /*11b0*/  DFMA R12, R10, R12, R10 ;  /* 0x0000000c0a0c722b */ /* 0x000fd0000000000a */
[----:B------:R-:W-:-:S08]  /*11c0*/  DFMA R10, -R8, R12, 1 ;  /* 0x3ff00000080a742b */ /* 0x000fd0000000010c */
[----:B------:R-:W-:-:S08]  /*11d0*/  DFMA R10, R12, R10, R12 ;  /* 0x0000000a0c0a722b */ /* 0x000fd0000000000c */
[----:B------:R-:W-:-:S08]  /*11e0*/  DMUL R10, R10, 2.2250738585072013831e-308 ;  /* 0x001000000a0a7828 */ /* 0x000fd00000000000 */
[----:B------:R-:W-:-:S08]  /*11f0*/  DFMA R6, -R6, R10, 1 ;  /* 0x3ff000000606742b */ /* 0x000fd0000000010a */
[----:B------:R-:W-:-:S08]  /*1200*/  DFMA R6, R6, R6, R6 ;  /* 0x000000060606722b */ /* 0x000fd00000000006 */
[----:B------:R-:W-:Y:S01]  /*1210*/  DFMA R8, R10, R6, R10 ;  /* 0x000000060a08722b */ /* 0x000fe2000000000a */
[----:B------:R-:W-:Y:S10]  /*1220*/  BRA `(.L_x_23) ;  /* 0x0000000000307947 */ /* 0x000ff40003800000 */
.L_x_24:
[----:B------:R-:W-:Y:S01]  /*1230*/  DMUL R6, R6, 8.11296384146066816958e+31 ;  /* 0x4690000006067828 */ /* 0x000fe20000000000 */
[----:B------:R-:W-:-:S05]  /*1240*/  IMAD.MOV.U32 R8, RZ, RZ, R3 ;  /* 0x000000ffff087224 */ /* 0x000fca00078e0003 */
[----:B------:R-:W0:Y:S02]  /*1250*/  MUFU.RCP64H R9, R7 ;  /* 0x0000000700097308 */ /* 0x000e240000001800 */
[----:B0-----:R-:W-:-:S08]  /*1260*/  DFMA R10, -R6, R8, 1 ;  /* 0x3ff00000060a742b */ /* 0x001fd00000000108 */
[----:B------:R-:W-:-:S08]  /*1270*/  DFMA R10, R10, R10, R10 ;  /* 0x0000000a0a0a722b */ /* 0x000fd0000000000a */
[----:B------:R-:W-:-:S08]  /*1280*/  DFMA R10, R8, R10, R8 ;  /* 0x0000000a080a722b */ /* 0x000fd00000000008 */
[----:B------:R-:W-:-:S08]  /*1290*/  DFMA R8, -R6, R10, 1 ;  /* 0x3ff000000608742b */ /* 0x000fd0000000010a */
[----:B------:R-:W-:-:S08]  /*12a0*/  DFMA R8, R10, R8, R10 ;  /* 0x000000080a08722b */ /* 0x000fd0000000000a */
[----:B------:R-:W-:Y:S01]  /*12b0*/  DMUL R8, R8, 8.11296384146066816958e+31 ;  /* 0x4690000008087828 */ /* 0x000fe20000000000 */
[----:B------:R-:W-:Y:S10]  /*12c0*/  BRA `(.L_x_23) ;  /* 0x0000000000087947 */ /* 0x000ff40003800000 */
.L_x_22:
[----:B------:R-:W-:Y:S01]  /*12d0*/  LOP3.LUT R9, R7, 0x80000, RZ, 0xfc, !PT ;  /* 0x0008000007097812 */ /* 0x000fe200078efcff */
[----:B------:R-:W-:-:S07]  /*12e0*/  IMAD.MOV.U32 R8, RZ, RZ, R6 ;  /* 0x000000ffff087224 */ /* 0x000fce00078e0006 */
.L_x_23:
[----:B------:R-:W-:Y:S05]  /*12f0*/  BSYNC.RECONVERGENT B1 ;  /* 0x0000000000017941 */ /* 0x000fea0003800200 */
.L_x_21:
[----:B------:R-:W-:Y:S01]  /*1300*/  IMAD.MOV.U32 R5, RZ, RZ, 0x0 ;  /* 0x00000000ff057424 */ /* 0x000fe200078e00ff */
[----:B------:R-:W-:Y:S01]  /*1310*/  MOV R6, R8 ;  /* 0x0000000800067202 */ /* 0x000fe20000000f00 */
[----:B------:R-:W-:Y:S02]  /*1320*/  IMAD.MOV.U32 R7, RZ, RZ, R9 ;  /* 0x000000ffff077224 */ /* 0x000fe400078e0009 */
[----:B------:R-:W-:Y:S05]  /*1330*/  RET.REL.NODEC R4 `(_Z17matmul_v1_SigmoidPfS_S_mmmmmm) ;  /* 0xffffffec04307950 */ /* 0x000fea0003c3ffff */
.L_x_25:
        /* <DEDUP_REMOVED lines=12> */
.L_x_44:


//--------------------- .text._Z14matmul_v1_ReLUPfS_S_mmmmmm --------------------------
	.section	.text._Z14matmul_v1_ReLUPfS_S_mmmmmm,"ax",@progbits
	.align	128
        .global         _Z14matmul_v1_ReLUPfS_S_mmmmmm
        .type           _Z14matmul_v1_ReLUPfS_S_mmmmmm,@function
        .size           _Z14matmul_v1_ReLUPfS_S_mmmmmm,(.L_x_48 - _Z14matmul_v1_ReLUPfS_S_mmmmmm)
        .other          _Z14matmul_v1_ReLUPfS_S_mmmmmm,@"STO_CUDA_ENTRY STV_DEFAULT"
_Z14matmul_v1_ReLUPfS_S_mmmmmm:
.text._Z14matmul_v1_ReLUPfS_S_mmmmmm:
        /* <DEDUP_REMOVED lines=49> */
.L_x_28:
[----:B------:R-:W-:Y:S01]  /*0310*/  IADD3 R6, P0, PT, RZ, R13, RZ ;  /* 0x0000000dff067210 */ /* 0x000fe20007f1e0ff */
[----:B------:R-:W-:-:S03]  /*0320*/  IMAD.WIDE R20, R8, 0x4, R16 ;  /* 0x0000000408147825 */ /* 0x000fc600078e0210 */
[----:B------:R-:W-:Y:S02]  /*0330*/  IADD3.X R15, PT, PT, R4, -0x7, RZ, P0, !PT ;  /* 0xfffffff9040f7810 */ /* 0x000fe400007fe4ff */
[----:B------:R0:W2:Y:S02]  /*0340*/  LDG.E R28, desc[UR8][R20.64] ;  /* 0x00000008141c7981 */ /* 0x0000a4000c1e1900 */
[----:B------:R-:W-:-:S04]  /*0350*/  SHF.R.S64 R22, R6, 0x1e, R15 ;  /* 0x0000001e06167819 */ /* 0x000fc8000000100f */
[----:B------:R-:W-:-:S04]  /*0360*/  IADD3 R22, P1, PT, R22, UR12, RZ ;  /* 0x0000000c16167c10 */ /* 0x000fc8000ff3e0ff */
[----:B------:R-:W-:-:S05]  /*0370*/  LEA.HI.X.SX32 R23, R15, UR13, 0x2, P1 ;  /* 0x0000000d0f177c11 */ /* 0x000fca00088f16ff */
[----:B------:R1:W2:Y:S01]  /*0380*/  LDG.E R15, desc[UR8][R22.64] ;  /* 0x00000008160f7981 */ /* 0x0002a2000c1e1900 */
[----:B------:R-:W-:-:S04]  /*0390*/  IADD3.X R25, PT, PT, R4, -0x6, RZ, P0, !PT ;  /* 0xfffffffa04197810 */ /* 0x000fc800007fe4ff */
[----:B------:R-:W-:Y:S02]  /*03a0*/  SHF.R.S64 R24, R6, 0x1e, R25 ;  /* 0x0000001e06187819 */ /* 0x000fe40000001019 */
[----:B0-----:R-:W-:Y:S02]  /*03b0*/  IADD3.X R21, PT, PT, R4, -0x5, RZ, P0, !PT ;  /* 0xfffffffb04157810 */ /* 0x001fe400007fe4ff */
[----:B------:R-:W-:Y:S01]  /*03c0*/  IADD3 R24, P1, PT, R24, UR12, RZ ;  /* 0x0000000c18187c10 */ /* 0x000fe2000ff3e0ff */
[----:B------:R-:W-:Y:S01]  /*03d0*/  IMAD.WIDE R26, R10, 0x4, R16 ;  /* 0x000000040a1a7825 */ /* 0x000fe200078e0210 */
[----:B------:R-:W-:Y:S02]  /*03e0*/  SHF.R.S64 R20, R6, 0x1e, R21 ;  /* 0x0000001e06147819 */ /* 0x000fe40000001015 */
[----:B------:R-:W-:Y:S02]  /*03f0*/  LEA.HI.X.SX32 R25, R25, UR13, 0x2, P1 ;  /* 0x0000000d19197c11 */ /* 0x000fe400088f16ff */
[----:B------:R-:W-:Y:S01]  /*0400*/  IADD3 R20, P1, PT, R20, UR12, RZ ;  /* 0x0000000c14147c10 */ /* 0x000fe2000ff3e0ff */
[----:B------:R-:W3:Y:S04]  /*0410*/  LDG.E R27, desc[UR8][R26.64] ;  /* 0x000000081a1b7981 */ /* 0x000ee8000c1e1900 */
[----:B------:R-:W3:Y:S01]  /*0420*/  LDG.E R24, desc[UR8][R24.64] ;  /* 0x0000000818187981 */ /* 0x000ee2000c1e1900 */
[----:B------:R-:W-:Y:S01]  /*0430*/  LEA.HI.X.SX32 R21, R21, UR13, 0x2, P1 ;  /* 0x0000000d15157c11 */ /* 0x000fe200088f16ff */
[----:B-1----:R-:W-:-:S04]  /*0440*/  IMAD.WIDE R22, R2, 0x4, R16 ;  /* 0x0000000402167825 */ /* 0x002fc800078e0210 */
        /* <DEDUP_REMOVED lines=8> */
[----:B------:R3:W2:Y:S04]  /*04d0*/  LDG.E R28, desc[UR8][R28.64] ;  /* 0x000000081c1c7981 */ /* 0x0006a8000c1e1900 */
[----:B------:R0:W2:Y:S01]  /*04e0*/  LDG.E R15, desc[UR8][R22.64] ;  /* 0x00000008160f7981 */ /* 0x0000a2000c1e1900 */
[----:B------:R-:W-:Y:S01]  /*04f0*/  IADD3.X R26, PT, PT, R4, -0x3, RZ, P0, !PT ;  /* 0xfffffffd041a7810 */ /* 0x000fe200007fe4ff */
[----:B---3--:R-:W-:-:S03]  /*0500*/  FFMA R29, R24, R27, R25 ;  /* 0x0000001b181d7223 */ /* 0x008fc60000000019 */
[----:B------:R-:W-:-:S04]  /*0510*/  SHF.R.S64 R24, R6, 0x1e, R26 ;  /* 0x0000001e06187819 */ /* 0x000fc8000000101a */
[----:B------:R-:W-:-:S04]  /*0520*/  IADD3 R24, P1, PT, R24, UR12, RZ ;  /* 0x0000000c18187c10 */ /* 0x000fc8000ff3e0ff */
[----:B------:R-:W-:Y:S01]  /*0530*/  LEA.HI.X.SX32 R25, R26, UR13, 0x2, P1 ;  /* 0x0000000d1a197c11 */ /* 0x000fe200088f16ff */
[----:B----4-:R-:W-:Y:S01]  /*0540*/  FFMA R26, R20, R21, R29 ;  /* 0x00000015141a7223 */ /* 0x010fe2000000001d */
[----:B------:R-:W-:-:S03]  /*0550*/  IADD3.X R21, PT, PT, R4, -0x1, RZ, P0, !PT ;  /* 0xffffffff04157810 */ /* 0x000fc600007fe4ff */
[----:B------:R-:W3:Y:S01]  /*0560*/  LDG.E R24, desc[UR8][R24.64] ;  /* 0x0000000818187981 */ /* 0x000ee2000c1e1900 */
[----:B------:R-:W-:Y:S02]  /*0570*/  IADD3.X R27, PT, PT, R4, -0x2, RZ, P0, !PT ;  /* 0xfffffffe041b7810 */ /* 0x000fe400007fe4ff */
[C---:B------:R-:W-:Y:S02]  /*0580*/  SHF.R.S64 R20, R6.reuse, 0x1e, R21 ;  /* 0x0000001e06147819 */ /* 0x040fe40000001015 */
[----:B0-----:R-:W-:Y:S02]  /*0590*/  SHF.R.S64 R22, R6, 0x1e, R27 ;  /* 0x0000001e06167819 */ /* 0x001fe4000000101b */
[----:B------:R-:W-:Y:S02]  /*05a0*/  IADD3 R20, P2, PT, R20, UR12, RZ ;  /* 0x0000000c14147c10 */ /* 0x000fe4000ff5e0ff */
[----:B------:R-:W-:Y:S02]  /*05b0*/  IADD3 R22, P1, PT, R22, UR12, RZ ;  /* 0x0000000c16167c10 */ /* 0x000fe4000ff3e0ff */
[----:B------:R-:W-:-:S02]  /*05c0*/  LEA.HI.X.SX32 R21, R21, UR13, 0x2, P2 ;  /* 0x0000000d15157c11 */ /* 0x000fc400090f16ff */
[----:B------:R-:W-:Y:S02]  /*05d0*/  LEA.HI.X.SX32 R23, R27, UR13, 0x2, P1 ;  /* 0x0000000d1b177c11 */ /* 0x000fe400088f16ff */
[----:B------:R-:W-:Y:S02]  /*05e0*/  SHF.R.S64 R27, R13, 0x1e, R4 ;  /* 0x0000001e0d1b7819 */ /* 0x000fe40000001004 */
[----:B------:R0:W4:Y:S04]  /*05f0*/  LDG.E R13, desc[UR8][R20.64] ;  /* 0x00000008140d7981 */ /* 0x000128000c1e1900 */
[----:B------:R-:W5:Y:S01]  /*0600*/  LDG.E R22, desc[UR8][R22.64] ;  /* 0x0000000816167981 */ /* 0x000f62000c1e1900 */
[----:B0-----:R-:W-:-:S05]  /*0610*/  IMAD.WIDE R20, R14, 0x4, R16 ;  /* 0x000000040e147825 */ /* 0x001fca00078e0210 */
[----:B------:R0:W3:Y:S02]  /*0620*/  LDG.E R25, desc[UR8][R20.64] ;  /* 0x0000000814197981 */ /* 0x0000e4000c1e1900 */
[----:B0-----:R-:W-:-:S04]  /*0630*/  IMAD.WIDE R20, R9, 0x4, R16 ;  /* 0x0000000409147825 */ /* 0x001fc800078e0210 */
[----:B--2---:R-:W-:Y:S01]  /*0640*/  FFMA R15, R28, R15, R26 ;  /* 0x0000000f1c0f7223 */ /* 0x004fe2000000001a */
[----:B------:R-:W-:Y:S01]  /*0650*/  IADD3 R26, P1, PT, R27, UR12, RZ ;  /* 0x0000000c1b1a7c10 */ /* 0x000fe2000ff3e0ff */
[----:B------:R-:W-:-:S03]  /*0660*/  IMAD.WIDE R28, R7, 0x4, R16 ;  /* 0x00000004071c7825 */ /* 0x000fc600078e0210 */
[----:B------:R-:W-:-:S03]  /*0670*/  LEA.HI.X.SX32 R27, R4, UR13, 0x2, P1 ;  /* 0x0000000d041b7c11 */ /* 0x000fc600088f16ff */
[----:B------:R-:W5:Y:S04]  /*0680*/  LDG.E R29, desc[UR8][R28.64] ;  /* 0x000000081c1d7981 */ /* 0x000f68000c1e1900 */
[----:B------:R0:W2:Y:S04]  /*0690*/  LDG.E R23, desc[UR8][R26.64] ;  /* 0x000000081a177981 */ /* 0x0000a8000c1e1900 */
[----:B------:R-:W4:Y:S01]  /*06a0*/  LDG.E R28, desc[UR8][R20.64] ;  /* 0x00000008141c7981 */ /* 0x000f22000c1e1900 */
[----:B0-----:R-:W-:-:S06]  /*06b0*/  IMAD.WIDE R26, R11, 0x4, R16 ;  /* 0x000000040b1a7825 */ /* 0x001fcc00078e0210 */
[----:B------:R-:W2:Y:S01]  /*06c0*/  LDG.E R26, desc[UR8][R26.64] ;  /* 0x000000081a1a7981 */ /* 0x000ea2000c1e1900 */
[----:B------:R-:W-:-:S04]  /*06d0*/  UIADD3 UR5, UP1, UPT, UR5, -0x8, URZ ;  /* 0xfffffff805057890 */ /* 0x000fc8000ff3e0ff */
[----:B------:R-:W-:Y:S02]  /*06e0*/  UIADD3.X UR7, UPT, UPT, UR7, -0x1, URZ, UP1, !UPT ;  /* 0xffffffff07077890 */ /* 0x000fe40008ffe4ff */
[----:B------:R-:W-:-:S04]  /*06f0*/  UISETP.NE.U32.AND UP1, UPT, UR5, URZ, UPT ;  /* 0x000000ff0500728c */ /* 0x000fc8000bf25070 */
[----:B------:R-:W-:Y:S01]  /*0700*/  UISETP.NE.AND.EX UP1, UPT, UR7, URZ, UPT, UP1 ;  /* 0x000000ff0700728c */ /* 0x000fe2000bf25310 */
[C---:B------:R-:W-:Y:S02]  /*0710*/  IMAD R10, R5.reuse, 0x8, R10 ;  /* 0x00000008050a7824 */ /* 0x040fe400078e020a */
[----:B---3--:R-:W-:Y:S01]  /*0720*/  FFMA R15, R24, R25, R15 ;  /* 0x00000019180f7223 */ /* 0x008fe2000000000f */
[C---:B------:R-:W-:Y:S01]  /*0730*/  IMAD R2, R5.reuse, 0x8, R2 ;  /* 0x0000000805027824 */ /* 0x040fe200078e0202 */
[----:B------:R-:W-:Y:S01]  /*0740*/  IADD3.X R4, PT, PT, R4, 0x8, RZ, P0, !PT ;  /* 0x0000000804047810 */ /* 0x000fe200007fe4ff */
[C---:B------:R-:W-:Y:S02]  /*0750*/  IMAD R12, R5.reuse, 0x8, R12 ;  /* 0x00000008050c7824 */ /* 0x040fe400078e020c */
[C---:B------:R-:W-:Y:S02]  /*0760*/  IMAD R14, R5.reuse, 0x8, R14 ;  /* 0x00000008050e7824 */ /* 0x040fe400078e020e */
[----:B------:R-:W-:-:S02]  /*0770*/  IMAD R7, R5, 0x8, R7 ;  /* 0x0000000805077824 */ /* 0x000fc400078e0207 */
[C---:B------:R-:W-:Y:S02]  /*0780*/  IMAD R9, R5.reuse, 0x8, R9 ;  /* 0x0000000805097824 */ /* 0x040fe400078e0209 */
[C---:B------:R-:W-:Y:S02]  /*0790*/  IMAD R11, R5.reuse, 0x8, R11 ;  /* 0x00000008050b7824 */ /* 0x040fe400078e020b */
[----:B------:R-:W-:Y:S02]  /*07a0*/  IMAD R8, R5, 0x8, R8 ;  /* 0x0000000805087824 */ /* 0x000fe400078e0208 */
[----:B-----5:R-:W-:-:S04]  /*07b0*/  FFMA R22, R22, R29, R15 ;  /* 0x0000001d16167223 */ /* 0x020fc8000000000f */
[----:B----4-:R-:W-:Y:S01]  /*07c0*/  FFMA R22, R13, R28, R22 ;  /* 0x0000001c0d167223 */ /* 0x010fe20000000016 */
[----:B------:R-:W-:-:S03]  /*07d0*/  IMAD.MOV.U32 R13, RZ, RZ, R6 ;  /* 0x000000ffff0d7224 */ /* 0x000fc600078e0006 */
[----:B--2---:R-:W-:Y:S01]  /*07e0*/  FFMA R29, R23, R26, R22 ;  /* 0x0000001a171d7223 */ /* 0x004fe20000000016 */
[----:B------:R-:W-:Y:S06]  /*07f0*/  BRA.U UP1, `(.L_x_28) ;  /* 0xfffffff901c47547 */ /* 0x000fec000b83ffff */
.L_x_27:
        /* <DEDUP_REMOVED lines=11> */
[C---:B------:R-:W-:Y:S01]  /*08b0*/  IADD3.X R2, PT, PT, R16.reuse, 0x1, RZ, P2, !PT ;  /* 0x0000000110027810 */ /* 0x040fe200017fe4ff */
[----:B------:R-:W2:Y:S01]  /*08c0*/  LDC.64 R4, c[0x0][0x388] ;  /* 0x0000e200ff047b82 */ /* 0x000ea20000000a00 */
[----:B------:R-:W-:Y:S02]  /*08d0*/  SHF.R.S64 R10, RZ, 0x1e, R16 ;  /* 0x0000001eff0a7819 */ /* 0x000fe40000001010 */
[----:B------:R-:W-:Y:S02]  /*08e0*/  SHF.R.S64 R14, R25, 0x1e, R2 ;  /* 0x0000001e190e7819 */ /* 0x000fe40000001002 */
[----:B------:R-:W-:Y:S02]  /*08f0*/  IADD3.X R7, PT, PT, R16, 0x2, RZ, P2, !PT ;  /* 0x0000000210077810 */ /* 0x000fe400017fe4ff */
[----:B-1----:R-:W-:Y:S02]  /*0900*/  IADD3 R10, P0, PT, R10, UR12, RZ ;  /* 0x0000000c0a0a7c10 */ /* 0x002fe4000ff1e0ff */
[----:B------:R-:W-:-:S02]  /*0910*/  IADD3 R14, P1, PT, R14, UR12, RZ ;  /* 0x0000000c0e0e7c10 */ /* 0x000fc4000ff3e0ff */
[C---:B------:R-:W-:Y:S01]  /*0920*/  LEA.HI.X.SX32 R11, R16.reuse, UR13, 0x2, P0 ;  /* 0x0000000d100b7c11 */ /* 0x040fe200080f16ff */
[----:B0-----:R-:W-:Y:S01]  /*0930*/  IMAD R23, R9, UR4, RZ ;  /* 0x0000000409177c24 */ /* 0x001fe2000f8e02ff */
[----:B------:R-:W-:Y:S02]  /*0940*/  IADD3.X R16, PT, PT, R16, 0x3, RZ, P2, !PT ;  /* 0x0000000310107810 */ /* 0x000fe400017fe4ff */
[----:B------:R-:W-:Y:S01]  /*0950*/  SHF.R.S64 R6, R25, 0x1e, R7 ;  /* 0x0000001e19067819 */ /* 0x000fe20000001007 */
[C-C-:B------:R-:W-:Y:S01]  /*0960*/  IMAD.IADD R21, R18.reuse, 0x1, R23.reuse ;  /* 0x0000000112157824 */ /* 0x140fe200078e0217 */
[--C-:B------:R-:W-:Y:S01]  /*0970*/  IADD3 R17, PT, PT, R18, R9, R23.reuse ;  /* 0x0000000912117210 */ /* 0x100fe20007ffe017 */
[----:B------:R-:W-:Y:S01]  /*0980*/  IMAD R23, R9, 0x2, R23 ;  /* 0x0000000209177824 */ /* 0x000fe200078e0217 */
[----:B------:R-:W-:Y:S01]  /*0990*/  LEA.HI.X.SX32 R15, R2, UR13, 0x2, P1 ;  /* 0x0000000d020f7c11 */ /* 0x000fe200088f16ff */
[----:B--2---:R-:W-:Y:S01]  /*09a0*/  IMAD.WIDE R20, R21, 0x4, R4 ;  /* 0x0000000415147825 */ /* 0x004fe200078e0204 */
[----:B------:R0:W2:Y:S01]  /*09b0*/  LDG.E R2, desc[UR8][R10.64] ;  /* 0x000000080a027981 */ /* 0x0000a2000c1e1900 */
[----:B------:R-:W-:-:S02]  /*09c0*/  SHF.R.S64 R8, R25, 0x1e, R16 ;  /* 0x0000001e19087819 */ /* 0x000fc40000001010 */
[----:B------:R-:W-:Y:S01]  /*09d0*/  IADD3 R6, P0, PT, R6, UR12, RZ ;  /* 0x0000000c06067c10 */ /* 0x000fe2000ff1e0ff */
[----:B------:R-:W2:Y:S01]  /*09e0*/  LDG.E R13, desc[UR8][R20.64] ;  /* 0x00000008140d7981 */ /* 0x000ea2000c1e1900 */
[----:B------:R-:W-:-:S03]  /*09f0*/  IADD3 R8, P1, PT, R8, UR12, RZ ;  /* 0x0000000c08087c10 */ /* 0x000fc6000ff3e0ff */
[----:B------:R1:W3:Y:S01]  /*0a00*/  LDG.E R12, desc[UR8][R14.64] ;  /* 0x000000080e0c7981 */ /* 0x0002e2000c1e1900 */
[----:B0-----:R-:W-:-:S04]  /*0a10*/  IMAD.WIDE R10, R17, 0x4, R4 ;  /* 0x00000004110a7825 */ /* 0x001fc800078e0204 */
[C-C-:B------:R-:W-:Y:S01]  /*0a20*/  IMAD.IADD R17, R18.reuse, 0x1, R23.reuse ;  /* 0x0000000112117824 */ /* 0x140fe200078e0217 */
[----:B------:R-:W-:Y:S01]  /*0a30*/  IADD3 R23, PT, PT, R18, R9, R23 ;  /* 0x0000000912177210 */ /* 0x000fe20007ffe017 */
[----:B------:R-:W3:Y:S01]  /*0a40*/  LDG.E R10, desc[UR8][R10.64] ;  /* 0x000000080a0a7981 */ /* 0x000ee2000c1e1900 */
[----:B------:R-:W-:Y:S01]  /*0a50*/  LEA.HI.X.SX32 R7, R7, UR13, 0x2, P0 ;  /* 0x0000000d07077c11 */ /* 0x000fe200080f16ff */
[----:B-1----:R-:W-:Y:S01]  /*0a60*/  IMAD.WIDE R14, R17, 0x4, R4 ;  /* 0x00000004110e7825 */ /* 0x002fe200078e0204 */
[----:B------:R-:W-:-:S03]  /*0a70*/  LEA.HI.X.SX32 R9, R16, UR13, 0x2, P1 ;  /* 0x0000000d10097c11 */ /* 0x000fc600088f16ff */
[----:B------:R-:W-:Y:S01]  /*0a80*/  IMAD.WIDE R4, R23, 0x4, R4 ;  /* 0x0000000417047825 */ /* 0x000fe200078e0204 */
        /* <DEDUP_REMOVED lines=9> */
.L_x_29:
        /* <DEDUP_REMOVED lines=31> */
.L_x_30:
        /* <DEDUP_REMOVED lines=13> */
.L_x_26:
[----:B------:R-:W0:Y:S01]  /*0de0*/  LDCU.64 UR4, c[0x0][0x390] ;  /* 0x00007200ff0477ac */ /* 0x000e220008000a00 */
[----:B------:R-:W-:-:S03]  /*0df0*/  SHF.R.S32.HI R19, RZ, 0x1f, R18 ;  /* 0x0000001fff137819 */ /* 0x000fc60000011412 */
[----:B------:R-:W-:-:S04]  /*0e00*/  IMAD.WIDE.U32 R18, R0, UR10, R18 ;  /* 0x0000000a00127c25 */ /* 0x000fc8000f8e0012 */
[----:B------:R-:W-:Y:S01]  /*0e10*/  IMAD R3, R0, UR11, R19 ;  /* 0x0000000b00037c24 */ /* 0x000fe2000f8e0213 */
[----:B0-----:R-:W-:-:S04]  /*0e20*/  LEA R2, P0, R18, UR4, 0x2 ;  /* 0x0000000412027c11 */ /* 0x001fc8000f8010ff */
[----:B------:R-:W-:-:S05]  /*0e30*/  LEA.HI.X R3, R18, UR5, R3, 0x2, P0 ;  /* 0x0000000512037c11 */ /* 0x000fca00080f1403 */
[----:B------:R-:W2:Y:S02]  /*0e40*/  LDG.E R0, desc[UR8][R2.64] ;  /* 0x0000000802007981 */ /* 0x000ea4000c1e1900 */
[----:B--2---:R-:W-:-:S05]  /*0e50*/  FADD R0, R0, R29 ;  /* 0x0000001d00007221 */ /* 0x004fca0000000000 */
[----:B------:R-:W-:-:S04]  /*0e60*/  FSETP.GE.AND P0, PT, R0, RZ, PT ;  /* 0x000000ff0000720b */ /* 0x000fc80003f06000 */
[----:B------:R-:W-:-:S05]  /*0e70*/  FSEL R5, R0, RZ, P0 ;  /* 0x000000ff00057208 */ /* 0x000fca0000000000 */
[----:B------:R-:W-:Y:S01]  /*0e80*/  STG.E desc[UR8][R2.64], R5 ;  /* 0x0000000502007986 */ /* 0x000fe2000c101908 */
[----:B------:R-:W-:Y:S05]  /*0e90*/  EXIT ;  /* 0x000000000000794d */ /* 0x000fea0003800000 */
.L_x_31:
        /* <DEDUP_REMOVED lines=14> */
.L_x_48:


//--------------------- .text._Z9matmul_v1PfS_S_mmmmmm --------------------------
	.section	.text._Z9matmul_v1PfS_S_mmmmmm,"ax",@progbits
	.align	128
        .global         _Z9matmul_v1PfS_S_mmmmmm
        .type           _Z9matmul_v1PfS_S_mmmmmm,@function
        .size           _Z9matmul_v1PfS_S_mmmmmm,(.L_x_49 - _Z9matmul_v1PfS_S_mmmmmm)
        .other          _Z9matmul_v1PfS_S_mmmmmm,@"STO_CUDA_ENTRY STV_DEFAULT"
_Z9matmul_v1PfS_S_mmmmmm:
.text._Z9matmul_v1PfS_S_mmmmmm:
        /* <DEDUP_REMOVED lines=49> */
.L_x_34:
        /* <DEDUP_REMOVED lines=79> */
.L_x_33:
        /* <DEDUP_REMOVED lines=50> */
.L_x_35:
        /* <DEDUP_REMOVED lines=31> */
.L_x_36:
        /* <DEDUP_REMOVED lines=13> */
.L_x_32:
        /* <DEDUP_REMOVED lines=8> */
[----:B------:R-:W-:Y:S01]  /*0e60*/  STG.E desc[UR8][R2.64], R29 ;  /* 0x0000001d02007986 */ /* 0x000fe2000c101908 */
[----:B------:R-:W-:Y:S05]  /*0e70*/  EXIT ;  /* 0x000000000000794d */ /* 0x000fea0003800000 */
.L_x_37:
        /* <DEDUP_REMOVED lines=16> */
.L_x_49:


//--------------------- .text._Z17matmul_preactv_v1PfS_S_mmmmmm --------------------------
	.section	.text._Z17matmul_preactv_v1PfS_S_mmmmmm,"ax",@progbits
	.align	128
        .global         _Z17matmul_preactv_v1PfS_S_mmmmmm
        .type           _Z17matmul_preactv_v1PfS_S_mmmmmm,@function
        .size           _Z17matmul_preactv_v1PfS_S_mmmmmm,(.L_x_50 - _Z17matmul_preactv_v1PfS_S_mmmmmm)
        .other          _Z17matmul_preactv_v1PfS_S_mmmmmm,@"STO_CUDA_ENTRY STV_DEFAULT"
_Z17matmul_preactv_v1PfS_S_mmmmmm:
.text._Z17matmul_preactv_v1PfS_S_mmmmmm:
        /* <DEDUP_REMOVED lines=49> */
.L_x_40:
        /* <DEDUP_REMOVED lines=79> */
.L_x_39:
        /* <DEDUP_REMOVED lines=50> */
.L_x_41:
        /* <DEDUP_REMOVED lines=31> */
.L_x_42:
        /* <DEDUP_REMOVED lines=13> */
.L_x_38:
[----:B------:R-:W0:Y:S01]  /*0de0*/  LDCU.64 UR4, c[0x0][0x390] ;  /* 0x00007200ff0477ac */ /* 0x000e220008000a00 */
[----:B------:R-:W-:-:S03]  /*0df0*/  SHF.R.S32.HI R19, RZ, 0x1f, R18 ;  /* 0x0000001fff137819 */ /* 0x000fc60000011412 */
[----:B------:R-:W-:-:S04]  /*0e00*/  IMAD.WIDE.U32 R18, R0, UR10, R18 ;  /* 0x0000000a00127c25 */ /* 0x000fc8000f8e0012 */
[----:B------:R-:W-:Y:S01]  /*0e10*/  IMAD R3, R0, UR11, R19 ;  /* 0x0000000b00037c24 */ /* 0x000fe2000f8e0213 */
[----:B0-----:R-:W-:-:S04]  /*0e20*/  LEA R2, P0, R18, UR4, 0x2 ;  /* 0x0000000412027c11 */ /* 0x001fc8000f8010ff */
[----:B------:R-:W-:-:S05]  /*0e30*/  LEA.HI.X R3, R18, UR5, R3, 0x2, P0 ;  /* 0x0000000512037c11 */ /* 0x000fca00080f1403 */
[----:B------:R-:W2:Y:S02]  /*0e40*/  LDG.E R0, desc[UR8][R2.64] ;  /* 0x0000000802007981 */ /* 0x000ea4000c1e1900 */
[----:B--2---:R-:W-:-:S05]  /*0e50*/  FSET.BF.GT.AND R29, R29, -R0, PT ;  /* 0x800000001d1d720a */ /* 0x004fca0003804000 */
[----:B------:R-:W-:Y:S01]  /*0e60*/  STG.E desc[UR8][R2.64], R29 ;  /* 0x0000001d02007986 */ /* 0x000fe2000c101908 */
[----:B------:R-:W-:Y:S05]  /*0e70*/  EXIT ;  /* 0x000000000000794d */ /* 0x000fea0003800000 */
.L_x_43:
        /* <DEDUP_REMOVED lines=16> */
.L_x_50:


//--------------------- .nv.shared.reserved.0     --------------------------
	.section	.nv.shared.reserved.0,"aw",@nobits
	.weak		__nv_reservedSMEM_offset_0_alias
	.size		__nv_reservedSMEM_offset_0_alias, 0, 64
	.other		__nv_reservedSMEM_offset_0_alias,@"STO_CUDA_RESERVED_SHARED STV_DEFAULT"
__nv_reservedSMEM_offset_0_alias:
	.zero		0
	.zero		64


//--------------------- .nv.constant0._Z20matmul_v1_DerSigmoidPfS_S_mmmmmm --------------------------
	.section	.nv.constant0._Z20matmul_v1_DerSigmoidPfS_S_mmmmmm,"a",@progbits
	.sectionflags	@""
	.align	4
.nv.constant0._Z20matmul_v1_DerSigmoidPfS_S_mmmmmm:
	.zero		968


//--------------------- .nv.constant0._Z17matmul_v1_DerReLUPfS_S_mmmmmm --------------------------
	.section	.nv.constant0._Z17matmul_v1_DerReLUPfS_S_mmmmmm,"a",@progbits
	.sectionflags	@""
	.align	4
.nv.constant0._Z17matmul_v1_DerReLUPfS_S_mmmmmm:
	.zero		968


//--------------------- .nv.constant0._Z17matmul_v1_SigmoidPfS_S_mmmmmm --------------------------
	.section	.nv.constant0._Z17matmul_v1_SigmoidPfS_S_mmmmmm,"a",@progbits
	.sectionflags	@""
	.align	4
.nv.constant0._Z17matmul_v1_SigmoidPfS_S_mmmmmm:
	.zero		968


//--------------------- .nv.constant0._Z14matmul_v1_ReLUPfS_S_mmmmmm --------------------------
	.section	.nv.constant0._Z14matmul_v1_ReLUPfS_S_mmmmmm,"a",@progbits
	.sectionflags	@""
	.align	4
.nv.constant0._Z14matmul_v1_ReLUPfS_S_mmmmmm:
	.zero		968


//--------------------- .nv.constant0._Z9matmul_v1PfS_S_mmmmmm --------------------------
	.section	.nv.constant0._Z9matmul_v1PfS_S_mmmmmm,"a",@progbits
	.sectionflags	@""
	.align	4
.nv.constant0._Z9matmul_v1PfS_S_mmmmmm:
	.zero		968


//--------------------- .nv.constant0._Z17matmul_preactv_v1PfS_S_mmmmmm --------------------------
	.section	.nv.constant0._Z17matmul_preactv_v1PfS_S_mmmmmm,"a",@progbits
	.sectionflags	@""
	.align	4
.nv.constant0._Z17matmul_preactv_v1PfS_S_mmmmmm:
	.zero		968


//--------------------- SYMBOLS --------------------------

	.type		.nv.reservedSmem.offset0,@object
	.size		.nv.reservedSmem.offset0,0x4
